//
// Generated by NVIDIA NVVM Compiler
//
// Compiler Build ID: CL-36424714
// Cuda compilation tools, release 13.0, V13.0.88
// Based on NVVM 20.0.0
//

.version 9.0
.target sm_100
.address_size 64

	// .globl	_Z11build_indexPlS_S_S_
// _ZZ12bitonic_sortPlS_E10shared_arr has been demoted
// _ZZ12bitonic_sortPlS_E10shared_ord has been demoted
// _ZZ11build_indexPlS_S_S_E3idx has been demoted
// _ZZ11build_indexPlS_S_S_E3ord has been demoted
// _ZZ11build_indexPlS_S_S_E4ibuf has been demoted
// _ZZ11build_indexPlS_S_S_E5iuniq has been demoted
// _ZZ11build_indexPlS_S_S_E5count has been demoted
// _ZZ11build_indexPlS_S_S_E8ord_uniq has been demoted
.global .align 1 .b8 _ZN34_INTERNAL_786e8110_4_k_cu_ca2371424cuda3std3__45__cpo5beginE[1];
.global .align 1 .b8 _ZN34_INTERNAL_786e8110_4_k_cu_ca2371424cuda3std3__45__cpo3endE[1];
.global .align 1 .b8 _ZN34_INTERNAL_786e8110_4_k_cu_ca2371424cuda3std3__45__cpo6cbeginE[1];
.global .align 1 .b8 _ZN34_INTERNAL_786e8110_4_k_cu_ca2371424cuda3std3__45__cpo4cendE[1];
.global .align 1 .b8 _ZN34_INTERNAL_786e8110_4_k_cu_ca2371424cuda3std3__45__cpo6rbeginE[1];
.global .align 1 .b8 _ZN34_INTERNAL_786e8110_4_k_cu_ca2371424cuda3std3__45__cpo4rendE[1];
.global .align 1 .b8 _ZN34_INTERNAL_786e8110_4_k_cu_ca2371424cuda3std3__45__cpo7crbeginE[1];
.global .align 1 .b8 _ZN34_INTERNAL_786e8110_4_k_cu_ca2371424cuda3std3__45__cpo5crendE[1];
.global .align 1 .b8 _ZN34_INTERNAL_786e8110_4_k_cu_ca2371424cuda3std3__436_GLOBAL__N__786e8110_4_k_cu_ca2371426ignoreE[1];
.global .align 1 .b8 _ZN34_INTERNAL_786e8110_4_k_cu_ca2371424cuda3std3__419piecewise_constructE[1];
.global .align 1 .b8 _ZN34_INTERNAL_786e8110_4_k_cu_ca2371424cuda3std3__48in_placeE[1];
.global .align 1 .b8 _ZN34_INTERNAL_786e8110_4_k_cu_ca2371424cuda3std3__420unreachable_sentinelE[1];
.global .align 1 .b8 _ZN34_INTERNAL_786e8110_4_k_cu_ca2371424cuda3std3__47nulloptE[1];
.global .align 1 .b8 _ZN34_INTERNAL_786e8110_4_k_cu_ca2371424cuda3std3__48unexpectE[1];
.global .align 1 .b8 _ZN34_INTERNAL_786e8110_4_k_cu_ca2371424cuda3std6ranges3__45__cpo4swapE[1];
.global .align 1 .b8 _ZN34_INTERNAL_786e8110_4_k_cu_ca2371424cuda3std6ranges3__45__cpo9iter_moveE[1];
.global .align 1 .b8 _ZN34_INTERNAL_786e8110_4_k_cu_ca2371424cuda3std6ranges3__45__cpo5beginE[1];
.global .align 1 .b8 _ZN34_INTERNAL_786e8110_4_k_cu_ca2371424cuda3std6ranges3__45__cpo3endE[1];
.global .align 1 .b8 _ZN34_INTERNAL_786e8110_4_k_cu_ca2371424cuda3std6ranges3__45__cpo6cbeginE[1];
.global .align 1 .b8 _ZN34_INTERNAL_786e8110_4_k_cu_ca2371424cuda3std6ranges3__45__cpo4cendE[1];
.global .align 1 .b8 _ZN34_INTERNAL_786e8110_4_k_cu_ca2371424cuda3std6ranges3__45__cpo7advanceE[1];
.global .align 1 .b8 _ZN34_INTERNAL_786e8110_4_k_cu_ca2371424cuda3std6ranges3__45__cpo9iter_swapE[1];
.global .align 1 .b8 _ZN34_INTERNAL_786e8110_4_k_cu_ca2371424cuda3std6ranges3__45__cpo4nextE[1];
.global .align 1 .b8 _ZN34_INTERNAL_786e8110_4_k_cu_ca2371424cuda3std6ranges3__45__cpo4prevE[1];
.global .align 1 .b8 _ZN34_INTERNAL_786e8110_4_k_cu_ca2371424cuda3std6ranges3__45__cpo4dataE[1];
.global .align 1 .b8 _ZN34_INTERNAL_786e8110_4_k_cu_ca2371424cuda3std6ranges3__45__cpo5cdataE[1];
.global .align 1 .b8 _ZN34_INTERNAL_786e8110_4_k_cu_ca2371424cuda3std6ranges3__45__cpo4sizeE[1];
.global .align 1 .b8 _ZN34_INTERNAL_786e8110_4_k_cu_ca2371424cuda3std6ranges3__45__cpo5ssizeE[1];
.global .align 1 .b8 _ZN34_INTERNAL_786e8110_4_k_cu_ca2371424cuda3std6ranges3__45__cpo8distanceE[1];
.global .align 1 .b8 _ZN34_INTERNAL_786e8110_4_k_cu_ca2371426thrust24THRUST_300001_SM_1000_NS8cuda_cub3parE[1];
.global .align 1 .b8 _ZN34_INTERNAL_786e8110_4_k_cu_ca2371426thrust24THRUST_300001_SM_1000_NS8cuda_cub10par_nosyncE[1];
.global .align 1 .b8 _ZN34_INTERNAL_786e8110_4_k_cu_ca2371426thrust24THRUST_300001_SM_1000_NS6system6detail10sequential3seqE[1];
.global .align 1 .b8 _ZN34_INTERNAL_786e8110_4_k_cu_ca2371426thrust24THRUST_300001_SM_1000_NS12placeholders2_1E[1];
.global .align 1 .b8 _ZN34_INTERNAL_786e8110_4_k_cu_ca2371426thrust24THRUST_300001_SM_1000_NS12placeholders2_2E[1];
.global .align 1 .b8 _ZN34_INTERNAL_786e8110_4_k_cu_ca2371426thrust24THRUST_300001_SM_1000_NS12placeholders2_3E[1];
.global .align 1 .b8 _ZN34_INTERNAL_786e8110_4_k_cu_ca2371426thrust24THRUST_300001_SM_1000_NS12placeholders2_4E[1];
.global .align 1 .b8 _ZN34_INTERNAL_786e8110_4_k_cu_ca2371426thrust24THRUST_300001_SM_1000_NS12placeholders2_5E[1];
.global .align 1 .b8 _ZN34_INTERNAL_786e8110_4_k_cu_ca2371426thrust24THRUST_300001_SM_1000_NS12placeholders2_6E[1];
.global .align 1 .b8 _ZN34_INTERNAL_786e8110_4_k_cu_ca2371426thrust24THRUST_300001_SM_1000_NS12placeholders2_7E[1];
.global .align 1 .b8 _ZN34_INTERNAL_786e8110_4_k_cu_ca2371426thrust24THRUST_300001_SM_1000_NS12placeholders2_8E[1];
.global .align 1 .b8 _ZN34_INTERNAL_786e8110_4_k_cu_ca2371426thrust24THRUST_300001_SM_1000_NS12placeholders2_9E[1];
.global .align 1 .b8 _ZN34_INTERNAL_786e8110_4_k_cu_ca2371426thrust24THRUST_300001_SM_1000_NS12placeholders3_10E[1];
.global .align 1 .b8 _ZN34_INTERNAL_786e8110_4_k_cu_ca2371426thrust24THRUST_300001_SM_1000_NS3seqE[1];

.visible .entry _Z11build_indexPlS_S_S_(
	.param .u64 .ptr .align 1 _Z11build_indexPlS_S_S__param_0,
	.param .u64 .ptr .align 1 _Z11build_indexPlS_S_S__param_1,
	.param .u64 .ptr .align 1 _Z11build_indexPlS_S_S__param_2,
	.param .u64 .ptr .align 1 _Z11build_indexPlS_S_S__param_3
)
{
	.reg .pred 	%p<94>;
	.reg .b32 	%r<115>;
	.reg .b64 	%rd<261>;
	// demoted variable
	.shared .align 8 .b8 _ZZ12bitonic_sortPlS_E10shared_arr[128];
	// demoted variable
	.shared .align 8 .b8 _ZZ12bitonic_sortPlS_E10shared_ord[128];
	// demoted variable
	.shared .align 8 .b8 _ZZ11build_indexPlS_S_S_E3idx[128];
	// demoted variable
	.shared .align 8 .b8 _ZZ11build_indexPlS_S_S_E3ord[128];
	// demoted variable
	.shared .align 8 .b8 _ZZ11build_indexPlS_S_S_E4ibuf[128];
	// demoted variable
	.shared .align 8 .b8 _ZZ11build_indexPlS_S_S_E5iuniq[128];
	// demoted variable
	.shared .align 8 .b8 _ZZ11build_indexPlS_S_S_E5count[128];
	// demoted variable
	.shared .align 8 .b8 _ZZ11build_indexPlS_S_S_E8ord_uniq[128];
	ld.param.u64 	%rd94, [_Z11build_indexPlS_S_S__param_0];
	cvta.to.global.u64 	%rd95, %rd94;
	mov.u32 	%r25, %tid.x;
	mov.u32 	%r1, %ctaid.x;
	shl.b32 	%r26, %r1, 4;
	add.s32 	%r2, %r26, %r25;
	mul.wide.u32 	%rd96, %r2, 8;
	add.s64 	%rd97, %rd95, %rd96;
	ld.global.u64 	%rd98, [%rd97];
	shl.b32 	%r27, %r25, 3;
	mov.u32 	%r28, _ZZ11build_indexPlS_S_S_E3idx;
	add.s32 	%r3, %r28, %r27;
	st.shared.u64 	[%r3], %rd98;
	cvt.u64.u32 	%rd1, %r25;
	mov.u32 	%r29, _ZZ11build_indexPlS_S_S_E3ord;
	add.s32 	%r4, %r29, %r27;
	st.shared.u64 	[%r4], %rd1;
	mov.u32 	%r30, _ZZ11build_indexPlS_S_S_E8ord_uniq;
	add.s32 	%r31, %r30, %r27;
	st.shared.u64 	[%r31], %rd1;
	mov.u32 	%r32, _ZZ11build_indexPlS_S_S_E5count;
	add.s32 	%r5, %r32, %r27;
	mov.b64 	%rd99, 0;
	st.shared.u64 	[%r5], %rd99;
	bar.sync 	0;
	ld.shared.u64 	%rd100, [%r3];
	mov.u32 	%r33, _ZZ12bitonic_sortPlS_E10shared_arr;
	add.s32 	%r6, %r33, %r27;
	st.shared.u64 	[%r6], %rd100;
	mov.u32 	%r34, _ZZ12bitonic_sortPlS_E10shared_ord;
	add.s32 	%r7, %r34, %r27;
	st.shared.u64 	[%r7], %rd1;
	bar.sync 	0;
	bar.sync 	0;
	xor.b32  	%r8, %r25, 1;
	setp.le.u32 	%p1, %r8, %r25;
	xor.b32  	%r35, %r27, 8;
	add.s32 	%r9, %r33, %r35;
	add.s32 	%r10, %r34, %r35;
	@%p1 bra 	$L__BB0_6;
	cvt.u32.u64 	%r36, %rd1;
	and.b32  	%r37, %r36, 2;
	setp.ne.s32 	%p2, %r37, 0;
	@%p2 bra 	$L__BB0_4;
	ld.shared.u64 	%rd2, [%r6];
	ld.shared.u64 	%rd3, [%r9];
	setp.le.s64 	%p4, %rd2, %rd3;
	@%p4 bra 	$L__BB0_6;
	st.shared.u64 	[%r6], %rd3;
	cvt.s64.s32 	%rd104, %rd2;
	st.shared.u64 	[%r9], %rd104;
	ld.shared.s32 	%rd105, [%r7];
	ld.shared.u64 	%rd106, [%r10];
	st.shared.u64 	[%r7], %rd106;
	st.shared.u64 	[%r10], %rd105;
	bra.uni 	$L__BB0_6;
$L__BB0_4:
	ld.shared.u64 	%rd4, [%r6];
	ld.shared.u64 	%rd5, [%r9];
	setp.ge.s64 	%p3, %rd4, %rd5;
	@%p3 bra 	$L__BB0_6;
	st.shared.u64 	[%r6], %rd5;
	cvt.s64.s32 	%rd101, %rd4;
	st.shared.u64 	[%r9], %rd101;
	ld.shared.s32 	%rd102, [%r7];
	ld.shared.u64 	%rd103, [%r10];
	st.shared.u64 	[%r7], %rd103;
	st.shared.u64 	[%r10], %rd102;
$L__BB0_6:
	cvt.u32.u64 	%r38, %rd1;
	and.b32  	%r11, %r38, 4;
	bar.sync 	0;
	xor.b32  	%r12, %r38, 2;
	setp.le.u32 	%p5, %r12, %r38;
	shl.b32 	%r39, %r38, 3;
	xor.b32  	%r40, %r39, 16;
	add.s32 	%r13, %r33, %r40;
	add.s32 	%r14, %r34, %r40;
	@%p5 bra 	$L__BB0_12;
	setp.eq.s32 	%p6, %r11, 0;
	@%p6 bra 	$L__BB0_10;
	ld.shared.u64 	%rd6, [%r6];
	ld.shared.u64 	%rd7, [%r13];
	setp.ge.s64 	%p7, %rd6, %rd7;
	@%p7 bra 	$L__BB0_12;
	st.shared.u64 	[%r6], %rd7;
	cvt.s64.s32 	%rd107, %rd6;
	st.shared.u64 	[%r13], %rd107;
	ld.shared.s32 	%rd108, [%r7];
	ld.shared.u64 	%rd109, [%r14];
	st.shared.u64 	[%r7], %rd109;
	st.shared.u64 	[%r14], %rd108;
	bra.uni 	$L__BB0_12;
$L__BB0_10:
	ld.shared.u64 	%rd8, [%r6];
	ld.shared.u64 	%rd9, [%r13];
	setp.le.s64 	%p8, %rd8, %rd9;
	@%p8 bra 	$L__BB0_12;
	st.shared.u64 	[%r6], %rd9;
	cvt.s64.s32 	%rd110, %rd8;
	st.shared.u64 	[%r13], %rd110;
	ld.shared.s32 	%rd111, [%r7];
	ld.shared.u64 	%rd112, [%r14];
	st.shared.u64 	[%r7], %rd112;
	st.shared.u64 	[%r14], %rd111;
$L__BB0_12:
	setp.le.u32 	%p9, %r8, %r38;
	bar.sync 	0;
	@%p9 bra 	$L__BB0_18;
	setp.eq.s32 	%p10, %r11, 0;
	@%p10 bra 	$L__BB0_16;
	ld.shared.u64 	%rd10, [%r6];
	ld.shared.u64 	%rd11, [%r9];
	setp.ge.s64 	%p11, %rd10, %rd11;
	@%p11 bra 	$L__BB0_18;
	st.shared.u64 	[%r6], %rd11;
	cvt.s64.s32 	%rd113, %rd10;
	st.shared.u64 	[%r9], %rd113;
	ld.shared.s32 	%rd114, [%r7];
	ld.shared.u64 	%rd115, [%r10];
	st.shared.u64 	[%r7], %rd115;
	st.shared.u64 	[%r10], %rd114;
	bra.uni 	$L__BB0_18;
$L__BB0_16:
	ld.shared.u64 	%rd12, [%r6];
	ld.shared.u64 	%rd13, [%r9];
	setp.le.s64 	%p12, %rd12, %rd13;
	@%p12 bra 	$L__BB0_18;
	st.shared.u64 	[%r6], %rd13;
	cvt.s64.s32 	%rd116, %rd12;
	st.shared.u64 	[%r9], %rd116;
	ld.shared.s32 	%rd117, [%r7];
	ld.shared.u64 	%rd118, [%r10];
	st.shared.u64 	[%r7], %rd118;
	st.shared.u64 	[%r10], %rd117;
$L__BB0_18:
	and.b32  	%r15, %r38, 8;
	bar.sync 	0;
	xor.b32  	%r16, %r38, 4;
	setp.le.u32 	%p13, %r16, %r38;
	xor.b32  	%r46, %r39, 32;
	add.s32 	%r17, %r33, %r46;
	add.s32 	%r18, %r34, %r46;
	@%p13 bra 	$L__BB0_24;
	setp.eq.s32 	%p14, %r15, 0;
	@%p14 bra 	$L__BB0_22;
	ld.shared.u64 	%rd14, [%r6];
	ld.shared.u64 	%rd15, [%r17];
	setp.ge.s64 	%p15, %rd14, %rd15;
	@%p15 bra 	$L__BB0_24;
	st.shared.u64 	[%r6], %rd15;
	cvt.s64.s32 	%rd119, %rd14;
	st.shared.u64 	[%r17], %rd119;
	ld.shared.s32 	%rd120, [%r7];
	ld.shared.u64 	%rd121, [%r18];
	st.shared.u64 	[%r7], %rd121;
	st.shared.u64 	[%r18], %rd120;
	bra.uni 	$L__BB0_24;
$L__BB0_22:
	ld.shared.u64 	%rd16, [%r6];
	ld.shared.u64 	%rd17, [%r17];
	setp.le.s64 	%p16, %rd16, %rd17;
	@%p16 bra 	$L__BB0_24;
	st.shared.u64 	[%r6], %rd17;
	cvt.s64.s32 	%rd122, %rd16;
	st.shared.u64 	[%r17], %rd122;
	ld.shared.s32 	%rd123, [%r7];
	ld.shared.u64 	%rd124, [%r18];
	st.shared.u64 	[%r7], %rd124;
	st.shared.u64 	[%r18], %rd123;
$L__BB0_24:
	setp.le.u32 	%p17, %r12, %r38;
	bar.sync 	0;
	@%p17 bra 	$L__BB0_30;
	setp.eq.s32 	%p18, %r15, 0;
	@%p18 bra 	$L__BB0_28;
	ld.shared.u64 	%rd18, [%r6];
	ld.shared.u64 	%rd19, [%r13];
	setp.ge.s64 	%p19, %rd18, %rd19;
	@%p19 bra 	$L__BB0_30;
	st.shared.u64 	[%r6], %rd19;
	cvt.s64.s32 	%rd125, %rd18;
	st.shared.u64 	[%r13], %rd125;
	ld.shared.s32 	%rd126, [%r7];
	ld.shared.u64 	%rd127, [%r14];
	st.shared.u64 	[%r7], %rd127;
	st.shared.u64 	[%r14], %rd126;
	bra.uni 	$L__BB0_30;
$L__BB0_28:
	ld.shared.u64 	%rd20, [%r6];
	ld.shared.u64 	%rd21, [%r13];
	setp.le.s64 	%p20, %rd20, %rd21;
	@%p20 bra 	$L__BB0_30;
	st.shared.u64 	[%r6], %rd21;
	cvt.s64.s32 	%rd128, %rd20;
	st.shared.u64 	[%r13], %rd128;
	ld.shared.s32 	%rd129, [%r7];
	ld.shared.u64 	%rd130, [%r14];
	st.shared.u64 	[%r7], %rd130;
	st.shared.u64 	[%r14], %rd129;
$L__BB0_30:
	setp.le.u32 	%p21, %r8, %r38;
	bar.sync 	0;
	@%p21 bra 	$L__BB0_36;
	setp.eq.s32 	%p22, %r15, 0;
	@%p22 bra 	$L__BB0_34;
	ld.shared.u64 	%rd22, [%r6];
	ld.shared.u64 	%rd23, [%r9];
	setp.ge.s64 	%p23, %rd22, %rd23;
	@%p23 bra 	$L__BB0_36;
	st.shared.u64 	[%r6], %rd23;
	cvt.s64.s32 	%rd131, %rd22;
	st.shared.u64 	[%r9], %rd131;
	ld.shared.s32 	%rd132, [%r7];
	ld.shared.u64 	%rd133, [%r10];
	st.shared.u64 	[%r7], %rd133;
	st.shared.u64 	[%r10], %rd132;
	bra.uni 	$L__BB0_36;
$L__BB0_34:
	ld.shared.u64 	%rd24, [%r6];
	ld.shared.u64 	%rd25, [%r9];
	setp.le.s64 	%p24, %rd24, %rd25;
	@%p24 bra 	$L__BB0_36;
	st.shared.u64 	[%r6], %rd25;
	cvt.s64.s32 	%rd134, %rd24;
	st.shared.u64 	[%r9], %rd134;
	ld.shared.s32 	%rd135, [%r7];
	ld.shared.u64 	%rd136, [%r10];
	st.shared.u64 	[%r7], %rd136;
	st.shared.u64 	[%r10], %rd135;
$L__BB0_36:
	and.b32  	%r19, %r38, 16;
	bar.sync 	0;
	xor.b32  	%r20, %r38, 8;
	setp.le.u32 	%p25, %r20, %r38;
	xor.b32  	%r53, %r39, 64;
	add.s32 	%r21, %r33, %r53;
	add.s32 	%r22, %r34, %r53;
	@%p25 bra 	$L__BB0_42;
	setp.eq.s32 	%p26, %r19, 0;
	@%p26 bra 	$L__BB0_40;
	ld.shared.u64 	%rd26, [%r6];
	ld.shared.u64 	%rd27, [%r21];
	setp.ge.s64 	%p27, %rd26, %rd27;
	@%p27 bra 	$L__BB0_42;
	st.shared.u64 	[%r6], %rd27;
	cvt.s64.s32 	%rd137, %rd26;
	st.shared.u64 	[%r21], %rd137;
	ld.shared.s32 	%rd138, [%r7];
	ld.shared.u64 	%rd139, [%r22];
	st.shared.u64 	[%r7], %rd139;
	st.shared.u64 	[%r22], %rd138;
	bra.uni 	$L__BB0_42;
$L__BB0_40:
	ld.shared.u64 	%rd28, [%r6];
	ld.shared.u64 	%rd29, [%r21];
	setp.le.s64 	%p28, %rd28, %rd29;
	@%p28 bra 	$L__BB0_42;
	st.shared.u64 	[%r6], %rd29;
	cvt.s64.s32 	%rd140, %rd28;
	st.shared.u64 	[%r21], %rd140;
	ld.shared.s32 	%rd141, [%r7];
	ld.shared.u64 	%rd142, [%r22];
	st.shared.u64 	[%r7], %rd142;
	st.shared.u64 	[%r22], %rd141;
$L__BB0_42:
	setp.le.u32 	%p29, %r16, %r38;
	bar.sync 	0;
	@%p29 bra 	$L__BB0_48;
	setp.eq.s32 	%p30, %r19, 0;
	@%p30 bra 	$L__BB0_46;
	ld.shared.u64 	%rd30, [%r6];
	ld.shared.u64 	%rd31, [%r17];
	setp.ge.s64 	%p31, %rd30, %rd31;
	@%p31 bra 	$L__BB0_48;
	st.shared.u64 	[%r6], %rd31;
	cvt.s64.s32 	%rd143, %rd30;
	st.shared.u64 	[%r17], %rd143;
	ld.shared.s32 	%rd144, [%r7];
	ld.shared.u64 	%rd145, [%r18];
	st.shared.u64 	[%r7], %rd145;
	st.shared.u64 	[%r18], %rd144;
	bra.uni 	$L__BB0_48;
$L__BB0_46:
	ld.shared.u64 	%rd32, [%r6];
	ld.shared.u64 	%rd33, [%r17];
	setp.le.s64 	%p32, %rd32, %rd33;
	@%p32 bra 	$L__BB0_48;
	st.shared.u64 	[%r6], %rd33;
	cvt.s64.s32 	%rd146, %rd32;
	st.shared.u64 	[%r17], %rd146;
	ld.shared.s32 	%rd147, [%r7];
	ld.shared.u64 	%rd148, [%r18];
	st.shared.u64 	[%r7], %rd148;
	st.shared.u64 	[%r18], %rd147;
$L__BB0_48:
	setp.le.u32 	%p33, %r12, %r38;
	bar.sync 	0;
	@%p33 bra 	$L__BB0_54;
	setp.eq.s32 	%p34, %r19, 0;
	@%p34 bra 	$L__BB0_52;
	ld.shared.u64 	%rd34, [%r6];
	ld.shared.u64 	%rd35, [%r13];
	setp.ge.s64 	%p35, %rd34, %rd35;
	@%p35 bra 	$L__BB0_54;
	st.shared.u64 	[%r6], %rd35;
	cvt.s64.s32 	%rd149, %rd34;
	st.shared.u64 	[%r13], %rd149;
	ld.shared.s32 	%rd150, [%r7];
	ld.shared.u64 	%rd151, [%r14];
	st.shared.u64 	[%r7], %rd151;
	st.shared.u64 	[%r14], %rd150;
	bra.uni 	$L__BB0_54;
$L__BB0_52:
	ld.shared.u64 	%rd36, [%r6];
	ld.shared.u64 	%rd37, [%r13];
	setp.le.s64 	%p36, %rd36, %rd37;
	@%p36 bra 	$L__BB0_54;
	st.shared.u64 	[%r6], %rd37;
	cvt.s64.s32 	%rd152, %rd36;
	st.shared.u64 	[%r13], %rd152;
	ld.shared.s32 	%rd153, [%r7];
	ld.shared.u64 	%rd154, [%r14];
	st.shared.u64 	[%r7], %rd154;
	st.shared.u64 	[%r14], %rd153;
$L__BB0_54:
	setp.le.u32 	%p37, %r8, %r38;
	bar.sync 	0;
	@%p37 bra 	$L__BB0_60;
	setp.eq.s32 	%p38, %r19, 0;
	@%p38 bra 	$L__BB0_58;
	ld.shared.u64 	%rd38, [%r6];
	ld.shared.u64 	%rd39, [%r9];
	setp.ge.s64 	%p39, %rd38, %rd39;
	@%p39 bra 	$L__BB0_60;
	st.shared.u64 	[%r6], %rd39;
	cvt.s64.s32 	%rd155, %rd38;
	st.shared.u64 	[%r9], %rd155;
	ld.shared.s32 	%rd156, [%r7];
	ld.shared.u64 	%rd157, [%r10];
	st.shared.u64 	[%r7], %rd157;
	st.shared.u64 	[%r10], %rd156;
	bra.uni 	$L__BB0_60;
$L__BB0_58:
	ld.shared.u64 	%rd40, [%r6];
	ld.shared.u64 	%rd41, [%r9];
	setp.le.s64 	%p40, %rd40, %rd41;
	@%p40 bra 	$L__BB0_60;
	st.shared.u64 	[%r6], %rd41;
	cvt.s64.s32 	%rd158, %rd40;
	st.shared.u64 	[%r9], %rd158;
	ld.shared.s32 	%rd159, [%r7];
	ld.shared.u64 	%rd160, [%r10];
	st.shared.u64 	[%r7], %rd160;
	st.shared.u64 	[%r10], %rd159;
$L__BB0_60:
	bar.sync 	0;
	ld.shared.u64 	%rd42, [%r6];
	st.shared.u64 	[%r3], %rd42;
	ld.shared.u32 	%r60, [%r7];
	shl.b32 	%r61, %r60, 3;
	add.s32 	%r63, %r29, %r61;
	st.shared.u64 	[%r63], %rd1;
	setp.eq.s32 	%p41, %r38, 0;
	mov.b64 	%rd259, 0;
	@%p41 bra 	$L__BB0_62;
	ld.shared.u64 	%rd162, [%r3+-8];
	setp.gt.s64 	%p42, %rd42, %rd162;
	selp.u64 	%rd259, 1, 0, %p42;
$L__BB0_62:
	shl.b32 	%r65, %r38, 3;
	mov.u32 	%r66, _ZZ11build_indexPlS_S_S_E4ibuf;
	add.s32 	%r23, %r66, %r65;
	st.shared.u64 	[%r23], %rd259;
	bar.sync 	0;
	bar.sync 	0;
	@%p41 bra 	$L__BB0_64;
	ld.shared.u64 	%rd163, [%r23+-8];
	ld.shared.u64 	%rd164, [%r23];
	add.s64 	%rd165, %rd164, %rd163;
	st.shared.u64 	[%r23], %rd165;
$L__BB0_64:
	bar.sync 	0;
	setp.lt.u32 	%p44, %r38, 2;
	@%p44 bra 	$L__BB0_66;
	ld.shared.u64 	%rd166, [%r23+-16];
	ld.shared.u64 	%rd167, [%r23];
	add.s64 	%rd168, %rd167, %rd166;
	st.shared.u64 	[%r23], %rd168;
$L__BB0_66:
	bar.sync 	0;
	setp.lt.u32 	%p45, %r38, 4;
	@%p45 bra 	$L__BB0_68;
	ld.shared.u64 	%rd169, [%r23+-32];
	ld.shared.u64 	%rd170, [%r23];
	add.s64 	%rd171, %rd170, %rd169;
	st.shared.u64 	[%r23], %rd171;
$L__BB0_68:
	bar.sync 	0;
	setp.lt.u32 	%p46, %r38, 8;
	@%p46 bra 	$L__BB0_70;
	ld.shared.u64 	%rd172, [%r23+-64];
	ld.shared.u64 	%rd173, [%r23];
	add.s64 	%rd174, %rd173, %rd172;
	st.shared.u64 	[%r23], %rd174;
$L__BB0_70:
	setp.ne.s32 	%p47, %r38, 0;
	@%p47 bra 	$L__BB0_72;
	ld.shared.u32 	%r75, [_ZZ11build_indexPlS_S_S_E4ibuf+120];
	shl.b32 	%r76, %r75, 3;
	mov.u32 	%r77, _ZZ11build_indexPlS_S_S_E5count;
	add.s32 	%r78, %r77, %r76;
	mov.b64 	%rd177, 16;
	st.shared.u64 	[%r78+8], %rd177;
	bra.uni 	$L__BB0_74;
$L__BB0_72:
	ld.shared.u64 	%rd175, [%r3];
	ld.shared.u64 	%rd176, [%r3+-8];
	setp.le.s64 	%p48, %rd175, %rd176;
	@%p48 bra 	$L__BB0_74;
	ld.shared.u32 	%r71, [%r23];
	shl.b32 	%r72, %r71, 3;
	mov.u32 	%r73, _ZZ11build_indexPlS_S_S_E5count;
	add.s32 	%r74, %r73, %r72;
	st.shared.u64 	[%r74], %rd1;
$L__BB0_74:
	shl.b32 	%r80, %r38, 3;
	mov.u32 	%r81, _ZZ11build_indexPlS_S_S_E5iuniq;
	add.s32 	%r24, %r81, %r80;
	mov.b64 	%rd178, 999;
	st.shared.u64 	[%r24], %rd178;
	bar.sync 	0;
	@%p41 bra 	$L__BB0_77;
	ld.shared.u64 	%rd45, [%r5];
	ld.shared.u64 	%rd179, [%r5+-8];
	sub.s64 	%rd180, %rd45, %rd179;
	setp.lt.s64 	%p50, %rd180, 3;
	@%p50 bra 	$L__BB0_77;
	cvt.u32.u64 	%r82, %rd45;
	shl.b32 	%r83, %r82, 3;
	mov.u32 	%r84, _ZZ11build_indexPlS_S_S_E3idx;
	add.s32 	%r85, %r84, %r83;
	ld.shared.u64 	%rd181, [%r85+-8];
	st.shared.u64 	[%r24+-8], %rd181;
$L__BB0_77:
	bar.sync 	0;
	ld.shared.u64 	%rd182, [%r24];
	st.shared.u64 	[%r6], %rd182;
	st.shared.u64 	[%r7], %rd1;
	bar.sync 	0;
	bar.sync 	0;
	@%p37 bra 	$L__BB0_83;
	and.b32  	%r88, %r38, 2;
	setp.ne.s32 	%p52, %r88, 0;
	@%p52 bra 	$L__BB0_81;
	ld.shared.u64 	%rd46, [%r6];
	ld.shared.u64 	%rd47, [%r9];
	setp.le.s64 	%p54, %rd46, %rd47;
	@%p54 bra 	$L__BB0_83;
	st.shared.u64 	[%r6], %rd47;
	cvt.s64.s32 	%rd186, %rd46;
	st.shared.u64 	[%r9], %rd186;
	ld.shared.s32 	%rd187, [%r7];
	ld.shared.u64 	%rd188, [%r10];
	st.shared.u64 	[%r7], %rd188;
	st.shared.u64 	[%r10], %rd187;
	bra.uni 	$L__BB0_83;
$L__BB0_81:
	ld.shared.u64 	%rd48, [%r6];
	ld.shared.u64 	%rd49, [%r9];
	setp.ge.s64 	%p53, %rd48, %rd49;
	@%p53 bra 	$L__BB0_83;
	st.shared.u64 	[%r6], %rd49;
	cvt.s64.s32 	%rd183, %rd48;
	st.shared.u64 	[%r9], %rd183;
	ld.shared.s32 	%rd184, [%r7];
	ld.shared.u64 	%rd185, [%r10];
	st.shared.u64 	[%r7], %rd185;
	st.shared.u64 	[%r10], %rd184;
$L__BB0_83:
	bar.sync 	0;
	@%p33 bra 	$L__BB0_89;
	setp.eq.s32 	%p56, %r11, 0;
	@%p56 bra 	$L__BB0_87;
	ld.shared.u64 	%rd50, [%r6];
	ld.shared.u64 	%rd51, [%r13];
	setp.ge.s64 	%p57, %rd50, %rd51;
	@%p57 bra 	$L__BB0_89;
	st.shared.u64 	[%r6], %rd51;
	cvt.s64.s32 	%rd189, %rd50;
	st.shared.u64 	[%r13], %rd189;
	ld.shared.s32 	%rd190, [%r7];
	ld.shared.u64 	%rd191, [%r14];
	st.shared.u64 	[%r7], %rd191;
	st.shared.u64 	[%r14], %rd190;
	bra.uni 	$L__BB0_89;
$L__BB0_87:
	ld.shared.u64 	%rd52, [%r6];
	ld.shared.u64 	%rd53, [%r13];
	setp.le.s64 	%p58, %rd52, %rd53;
	@%p58 bra 	$L__BB0_89;
	st.shared.u64 	[%r6], %rd53;
	cvt.s64.s32 	%rd192, %rd52;
	st.shared.u64 	[%r13], %rd192;
	ld.shared.s32 	%rd193, [%r7];
	ld.shared.u64 	%rd194, [%r14];
	st.shared.u64 	[%r7], %rd194;
	st.shared.u64 	[%r14], %rd193;
$L__BB0_89:
	setp.le.u32 	%p59, %r8, %r38;
	bar.sync 	0;
	@%p59 bra 	$L__BB0_95;
	setp.eq.s32 	%p60, %r11, 0;
	@%p60 bra 	$L__BB0_93;
	ld.shared.u64 	%rd54, [%r6];
	ld.shared.u64 	%rd55, [%r9];
	setp.ge.s64 	%p61, %rd54, %rd55;
	@%p61 bra 	$L__BB0_95;
	st.shared.u64 	[%r6], %rd55;
	cvt.s64.s32 	%rd195, %rd54;
	st.shared.u64 	[%r9], %rd195;
	ld.shared.s32 	%rd196, [%r7];
	ld.shared.u64 	%rd197, [%r10];
	st.shared.u64 	[%r7], %rd197;
	st.shared.u64 	[%r10], %rd196;
	bra.uni 	$L__BB0_95;
$L__BB0_93:
	ld.shared.u64 	%rd56, [%r6];
	ld.shared.u64 	%rd57, [%r9];
	setp.le.s64 	%p62, %rd56, %rd57;
	@%p62 bra 	$L__BB0_95;
	st.shared.u64 	[%r6], %rd57;
	cvt.s64.s32 	%rd198, %rd56;
	st.shared.u64 	[%r9], %rd198;
	ld.shared.s32 	%rd199, [%r7];
	ld.shared.u64 	%rd200, [%r10];
	st.shared.u64 	[%r7], %rd200;
	st.shared.u64 	[%r10], %rd199;
$L__BB0_95:
	setp.le.u32 	%p63, %r16, %r38;
	bar.sync 	0;
	@%p63 bra 	$L__BB0_101;
	setp.eq.s32 	%p64, %r15, 0;
	@%p64 bra 	$L__BB0_99;
	ld.shared.u64 	%rd58, [%r6];
	ld.shared.u64 	%rd59, [%r17];
	setp.ge.s64 	%p65, %rd58, %rd59;
	@%p65 bra 	$L__BB0_101;
	st.shared.u64 	[%r6], %rd59;
	cvt.s64.s32 	%rd201, %rd58;
	st.shared.u64 	[%r17], %rd201;
	ld.shared.s32 	%rd202, [%r7];
	ld.shared.u64 	%rd203, [%r18];
	st.shared.u64 	[%r7], %rd203;
	st.shared.u64 	[%r18], %rd202;
	bra.uni 	$L__BB0_101;
$L__BB0_99:
	ld.shared.u64 	%rd60, [%r6];
	ld.shared.u64 	%rd61, [%r17];
	setp.le.s64 	%p66, %rd60, %rd61;
	@%p66 bra 	$L__BB0_101;
	st.shared.u64 	[%r6], %rd61;
	cvt.s64.s32 	%rd204, %rd60;
	st.shared.u64 	[%r17], %rd204;
	ld.shared.s32 	%rd205, [%r7];
	ld.shared.u64 	%rd206, [%r18];
	st.shared.u64 	[%r7], %rd206;
	st.shared.u64 	[%r18], %rd205;
$L__BB0_101:
	setp.le.u32 	%p67, %r12, %r38;
	bar.sync 	0;
	@%p67 bra 	$L__BB0_107;
	setp.eq.s32 	%p68, %r15, 0;
	@%p68 bra 	$L__BB0_105;
	ld.shared.u64 	%rd62, [%r6];
	ld.shared.u64 	%rd63, [%r13];
	setp.ge.s64 	%p69, %rd62, %rd63;
	@%p69 bra 	$L__BB0_107;
	st.shared.u64 	[%r6], %rd63;
	cvt.s64.s32 	%rd207, %rd62;
	st.shared.u64 	[%r13], %rd207;
	ld.shared.s32 	%rd208, [%r7];
	ld.shared.u64 	%rd209, [%r14];
	st.shared.u64 	[%r7], %rd209;
	st.shared.u64 	[%r14], %rd208;
	bra.uni 	$L__BB0_107;
$L__BB0_105:
	ld.shared.u64 	%rd64, [%r6];
	ld.shared.u64 	%rd65, [%r13];
	setp.le.s64 	%p70, %rd64, %rd65;
	@%p70 bra 	$L__BB0_107;
	st.shared.u64 	[%r6], %rd65;
	cvt.s64.s32 	%rd210, %rd64;
	st.shared.u64 	[%r13], %rd210;
	ld.shared.s32 	%rd211, [%r7];
	ld.shared.u64 	%rd212, [%r14];
	st.shared.u64 	[%r7], %rd212;
	st.shared.u64 	[%r14], %rd211;
$L__BB0_107:
	setp.le.u32 	%p71, %r8, %r38;
	bar.sync 	0;
	@%p71 bra 	$L__BB0_113;
	setp.eq.s32 	%p72, %r15, 0;
	@%p72 bra 	$L__BB0_111;
	ld.shared.u64 	%rd66, [%r6];
	ld.shared.u64 	%rd67, [%r9];
	setp.ge.s64 	%p73, %rd66, %rd67;
	@%p73 bra 	$L__BB0_113;
	st.shared.u64 	[%r6], %rd67;
	cvt.s64.s32 	%rd213, %rd66;
	st.shared.u64 	[%r9], %rd213;
	ld.shared.s32 	%rd214, [%r7];
	ld.shared.u64 	%rd215, [%r10];
	st.shared.u64 	[%r7], %rd215;
	st.shared.u64 	[%r10], %rd214;
	bra.uni 	$L__BB0_113;
$L__BB0_111:
	ld.shared.u64 	%rd68, [%r6];
	ld.shared.u64 	%rd69, [%r9];
	setp.le.s64 	%p74, %rd68, %rd69;
	@%p74 bra 	$L__BB0_113;
	st.shared.u64 	[%r6], %rd69;
	cvt.s64.s32 	%rd216, %rd68;
	st.shared.u64 	[%r9], %rd216;
	ld.shared.s32 	%rd217, [%r7];
	ld.shared.u64 	%rd218, [%r10];
	st.shared.u64 	[%r7], %rd218;
	st.shared.u64 	[%r10], %rd217;
$L__BB0_113:
	setp.le.u32 	%p75, %r20, %r38;
	bar.sync 	0;
	@%p75 bra 	$L__BB0_119;
	setp.eq.s32 	%p76, %r19, 0;
	@%p76 bra 	$L__BB0_117;
	ld.shared.u64 	%rd70, [%r6];
	ld.shared.u64 	%rd71, [%r21];
	setp.ge.s64 	%p77, %rd70, %rd71;
	@%p77 bra 	$L__BB0_119;
	st.shared.u64 	[%r6], %rd71;
	cvt.s64.s32 	%rd219, %rd70;
	st.shared.u64 	[%r21], %rd219;
	ld.shared.s32 	%rd220, [%r7];
	ld.shared.u64 	%rd221, [%r22];
	st.shared.u64 	[%r7], %rd221;
	st.shared.u64 	[%r22], %rd220;
	bra.uni 	$L__BB0_119;
$L__BB0_117:
	ld.shared.u64 	%rd72, [%r6];
	ld.shared.u64 	%rd73, [%r21];
	setp.le.s64 	%p78, %rd72, %rd73;
	@%p78 bra 	$L__BB0_119;
	st.shared.u64 	[%r6], %rd73;
	cvt.s64.s32 	%rd222, %rd72;
	st.shared.u64 	[%r21], %rd222;
	ld.shared.s32 	%rd223, [%r7];
	ld.shared.u64 	%rd224, [%r22];
	st.shared.u64 	[%r7], %rd224;
	st.shared.u64 	[%r22], %rd223;
$L__BB0_119:
	setp.le.u32 	%p79, %r16, %r38;
	bar.sync 	0;
	@%p79 bra 	$L__BB0_125;
	setp.eq.s32 	%p80, %r19, 0;
	@%p80 bra 	$L__BB0_123;
	ld.shared.u64 	%rd74, [%r6];
	ld.shared.u64 	%rd75, [%r17];
	setp.ge.s64 	%p81, %rd74, %rd75;
	@%p81 bra 	$L__BB0_125;
	st.shared.u64 	[%r6], %rd75;
	cvt.s64.s32 	%rd225, %rd74;
	st.shared.u64 	[%r17], %rd225;
	ld.shared.s32 	%rd226, [%r7];
	ld.shared.u64 	%rd227, [%r18];
	st.shared.u64 	[%r7], %rd227;
	st.shared.u64 	[%r18], %rd226;
	bra.uni 	$L__BB0_125;
$L__BB0_123:
	ld.shared.u64 	%rd76, [%r6];
	ld.shared.u64 	%rd77, [%r17];
	setp.le.s64 	%p82, %rd76, %rd77;
	@%p82 bra 	$L__BB0_125;
	st.shared.u64 	[%r6], %rd77;
	cvt.s64.s32 	%rd228, %rd76;
	st.shared.u64 	[%r17], %rd228;
	ld.shared.s32 	%rd229, [%r7];
	ld.shared.u64 	%rd230, [%r18];
	st.shared.u64 	[%r7], %rd230;
	st.shared.u64 	[%r18], %rd229;
$L__BB0_125:
	setp.le.u32 	%p83, %r12, %r38;
	bar.sync 	0;
	@%p83 bra 	$L__BB0_131;
	setp.eq.s32 	%p84, %r19, 0;
	@%p84 bra 	$L__BB0_129;
	ld.shared.u64 	%rd78, [%r6];
	ld.shared.u64 	%rd79, [%r13];
	setp.ge.s64 	%p85, %rd78, %rd79;
	@%p85 bra 	$L__BB0_131;
	st.shared.u64 	[%r6], %rd79;
	cvt.s64.s32 	%rd231, %rd78;
	st.shared.u64 	[%r13], %rd231;
	ld.shared.s32 	%rd232, [%r7];
	ld.shared.u64 	%rd233, [%r14];
	st.shared.u64 	[%r7], %rd233;
	st.shared.u64 	[%r14], %rd232;
	bra.uni 	$L__BB0_131;
$L__BB0_129:
	ld.shared.u64 	%rd80, [%r6];
	ld.shared.u64 	%rd81, [%r13];
	setp.le.s64 	%p86, %rd80, %rd81;
	@%p86 bra 	$L__BB0_131;
	st.shared.u64 	[%r6], %rd81;
	cvt.s64.s32 	%rd234, %rd80;
	st.shared.u64 	[%r13], %rd234;
	ld.shared.s32 	%rd235, [%r7];
	ld.shared.u64 	%rd236, [%r14];
	st.shared.u64 	[%r7], %rd236;
	st.shared.u64 	[%r14], %rd235;
$L__BB0_131:
	setp.le.u32 	%p87, %r8, %r38;
	bar.sync 	0;
	@%p87 bra 	$L__BB0_137;
	setp.eq.s32 	%p88, %r19, 0;
	@%p88 bra 	$L__BB0_135;
	ld.shared.u64 	%rd82, [%r6];
	ld.shared.u64 	%rd83, [%r9];
	setp.ge.s64 	%p89, %rd82, %rd83;
	@%p89 bra 	$L__BB0_137;
	st.shared.u64 	[%r6], %rd83;
	cvt.s64.s32 	%rd237, %rd82;
	st.shared.u64 	[%r9], %rd237;
	ld.shared.s32 	%rd238, [%r7];
	ld.shared.u64 	%rd239, [%r10];
	st.shared.u64 	[%r7], %rd239;
	st.shared.u64 	[%r10], %rd238;
	bra.uni 	$L__BB0_137;
$L__BB0_135:
	ld.shared.u64 	%rd84, [%r6];
	ld.shared.u64 	%rd85, [%r9];
	setp.le.s64 	%p90, %rd84, %rd85;
	@%p90 bra 	$L__BB0_137;
	st.shared.u64 	[%r6], %rd85;
	cvt.s64.s32 	%rd240, %rd84;
	st.shared.u64 	[%r9], %rd240;
	ld.shared.s32 	%rd241, [%r7];
	ld.shared.u64 	%rd242, [%r10];
	st.shared.u64 	[%r7], %rd242;
	st.shared.u64 	[%r10], %rd241;
$L__BB0_137:
	bar.sync 	0;
	ld.shared.u64 	%rd86, [%r6];
	st.shared.u64 	[%r24], %rd86;
	ld.shared.u32 	%r98, [%r7];
	shl.b32 	%r99, %r98, 3;
	mov.u32 	%r100, _ZZ11build_indexPlS_S_S_E8ord_uniq;
	add.s32 	%r101, %r100, %r99;
	st.shared.u64 	[%r101], %rd1;
	ld.shared.u32 	%r102, [%r23];
	shl.b32 	%r103, %r102, 3;
	add.s32 	%r104, %r100, %r103;
	ld.shared.u64 	%rd87, [%r104];
	cvt.u32.u64 	%r105, %rd87;
	shl.b32 	%r106, %r105, 3;
	mov.u32 	%r107, _ZZ11build_indexPlS_S_S_E5iuniq;
	add.s32 	%r108, %r107, %r106;
	ld.shared.u64 	%rd243, [%r108];
	setp.gt.s64 	%p91, %rd243, 998;
	@%p91 bra 	$L__BB0_139;
	cvt.s64.s32 	%rd260, %rd87;
	bra.uni 	$L__BB0_140;
$L__BB0_139:
	ld.shared.u64 	%rd244, [%r3];
	add.s64 	%rd260, %rd244, 16;
$L__BB0_140:
	st.shared.u64 	[%r23], %rd260;
	setp.gt.s64 	%p92, %rd86, 998;
	@%p92 bra 	$L__BB0_143;
	ld.shared.u64 	%rd245, [%r24+8];
	setp.ne.s64 	%p93, %rd245, 999;
	@%p93 bra 	$L__BB0_143;
	ld.param.u64 	%rd258, [_Z11build_indexPlS_S_S__param_3];
	add.s32 	%r110, %r38, 1;
	cvt.u64.u32 	%rd246, %r110;
	cvta.to.global.u64 	%rd247, %rd258;
	mul.wide.u32 	%rd248, %r1, 8;
	add.s64 	%rd249, %rd247, %rd248;
	st.global.u64 	[%rd249], %rd246;
$L__BB0_143:
	ld.param.u64 	%rd257, [_Z11build_indexPlS_S_S__param_2];
	ld.param.u64 	%rd256, [_Z11build_indexPlS_S_S__param_1];
	cvta.to.global.u64 	%rd250, %rd257;
	cvta.to.global.u64 	%rd251, %rd256;
	ld.shared.u32 	%r111, [%r4];
	shl.b32 	%r112, %r111, 3;
	mov.u32 	%r113, _ZZ11build_indexPlS_S_S_E4ibuf;
	add.s32 	%r114, %r113, %r112;
	ld.shared.u64 	%rd252, [%r114];
	mul.wide.u32 	%rd253, %r2, 8;
	add.s64 	%rd254, %rd250, %rd253;
	st.global.u64 	[%rd254], %rd252;
	add.s64 	%rd255, %rd251, %rd253;
	st.global.u64 	[%rd255], %rd86;
	ret;

}
	// .globl	_ZN3cub18CUB_300001_SM_10006detail11EmptyKernelIvEEvv
.visible .entry _ZN3cub18CUB_300001_SM_10006detail11EmptyKernelIvEEvv()
{


	ret;

}


// ===== COMPILED SASS (sm_100) =====

	.target	sm_100

	.elftype	@"ET_EXEC"


//--------------------- .note.nv.tkinfo           --------------------------
	.section	.note.nv.tkinfo,"",@"SHT_NOTE"
	.sectionflags	@"SHF_NOTE_NV_TKINFO"
	.tkinfo
        /*0018*/ 	.word	0x00000002
        /*0030*/ 	.string	""
        /*0030*/ 	.string	"ptxas"
        /*0030*/ 	.string	"Cuda compilation tools, release 13.0, V13.0.88"
        /*0030*/ 	.string	"Build cuda_13.0.r13.0/compiler.36424714_0"
        /*0030*/ 	.string	"-arch sm_100 -m 64 "



//--------------------- .note.nv.cuinfo           --------------------------
	.section	.note.nv.cuinfo,"",@"SHT_NOTE"
	.sectionflags	@"SHF_NOTE_NV_CUINFO"
        /*0018*/ 	.short	0x0002
        /*001a*/ 	.short	0x0064
        /*001c*/ 	.short	0x0082
	.zero		2


//--------------------- .nv.info                  --------------------------
	.section	.nv.info,"",@"SHT_CUDA_INFO"
	.align	4


	//----- nvinfo : EIATTR_REGCOUNT
	.align		4
        /*0000*/ 	.byte	0x04, 0x2f
        /*0002*/ 	.short	(.L_44 - .L_43)
	.align		4
.L_43:
        /*0004*/ 	.word	index@(_Z11build_indexPlS_S_S_)
        /*0008*/ 	.word	0x00000018


	//----- nvinfo : EIATTR_FRAME_SIZE
	.align		4
.L_44:
        /*000c*/ 	.byte	0x04, 0x11
        /*000e*/ 	.short	(.L_46 - .L_45)
	.align		4
.L_45:
        /*0010*/ 	.word	index@(_Z11build_indexPlS_S_S_)
        /*0014*/ 	.word	0x00000000


	//----- nvinfo : EIATTR_REGCOUNT
	.align		4
.L_46:
        /*0018*/ 	.byte	0x04, 0x2f
        /*001a*/ 	.short	(.L_48 - .L_47)
	.align		4
.L_47:
        /*001c*/ 	.word	index@(_ZN3cub18CUB_300001_SM_10006detail11EmptyKernelIvEEvv)
        /*0020*/ 	.word	0x00000004


	//----- nvinfo : EIATTR_FRAME_SIZE
	.align		4
.L_48:
        /*0024*/ 	.byte	0x04, 0x11
        /*0026*/ 	.short	(.L_50 - .L_49)
	.align		4
.L_49:
        /*0028*/ 	.word	index@(_ZN3cub18CUB_300001_SM_10006detail11EmptyKernelIvEEvv)
        /*002c*/ 	.word	0x00000000


	//----- nvinfo : EIATTR_MIN_STACK_SIZE
	.align		4
.L_50:
        /*0030*/ 	.byte	0x04, 0x12
        /*0032*/ 	.short	(.L_52 - .L_51)
	.align		4
.L_51:
        /*0034*/ 	.word	index@(_ZN3cub18CUB_300001_SM_10006detail11EmptyKernelIvEEvv)
        /*0038*/ 	.word	0x00000000


	//----- nvinfo : EIATTR_MIN_STACK_SIZE
	.align		4
.L_52:
        /*003c*/ 	.byte	0x04, 0x12
        /*003e*/ 	.short	(.L_54 - .L_53)
	.align		4
.L_53:
        /*0040*/ 	.word	index@(_Z11build_indexPlS_S_S_)
        /*0044*/ 	.word	0x00000000
.L_54:


//--------------------- .nv.compat                --------------------------
	.section	.nv.compat,"",@"SHT_CUDA_COMPAT_INFO"
	.align	4
        /*0000*/ 	.byte	0x02, 0x09, 0x00, 0x00, 0x02, 0x02, 0x01, 0x00, 0x02, 0x05, 0x05, 0x00, 0x03, 0x07, 0x01, 0x01
        /*0010*/ 	.byte	0x02, 0x03, 0x00, 0x00, 0x02, 0x06, 0x01, 0x00, 0x04, 0x0b, 0x08, 0x00, 0x09, 0x00, 0x00, 0x00
        /*0020*/ 	.byte	0x00, 0x00, 0x00, 0x00


//--------------------- .nv.info._ZN3cub18CUB_300001_SM_10006detail11EmptyKernelIvEEvv --------------------------
	.section	.nv.info._ZN3cub18CUB_300001_SM_10006detail11EmptyKernelIvEEvv,"",@"SHT_CUDA_INFO"
	.sectionflags	@""
	.align	4


	//----- nvinfo : EIATTR_CUDA_API_VERSION
	.align		4
        /*0000*/ 	.byte	0x04, 0x37
        /*0002*/ 	.short	(.L_56 - .L_55)
.L_55:
        /*0004*/ 	.word	0x00000082


	//----- nvinfo : EIATTR_SPARSE_MMA_MASK
	.align		4
.L_56:
        /*0008*/ 	.byte	0x03, 0x50
        /*000a*/ 	.short	0x0000


	//----- nvinfo : EIATTR_MAXREG_COUNT
	.align		4
        /*000c*/ 	.byte	0x03, 0x1b
        /*000e*/ 	.short	0x00ff


	//----- nvinfo : EIATTR_MERCURY_ISA_VERSION
	.align		4
        /*0010*/ 	.byte	0x03, 0x5f
        /*0012*/ 	.short	0x0101


	//----- nvinfo : EIATTR_VRC_CTA_INIT_COUNT
	.align		4
        /*0014*/ 	.byte	0x02, 0x4a
	.zero		1
	.zero		1


	//----- nvinfo : EIATTR_EXIT_INSTR_OFFSETS
	.align		4
        /*0018*/ 	.byte	0x04, 0x1c
        /*001a*/ 	.short	(.L_58 - .L_57)


	//   ....[0]....
.L_57:
        /*001c*/ 	.word	0x00000010


	//----- nvinfo : EIATTR_SW_WAR
	.align		4
.L_58:
        /*0020*/ 	.byte	0x04, 0x36
        /*0022*/ 	.short	(.L_60 - .L_59)
.L_59:
        /*0024*/ 	.word	0x00000008
.L_60:


//--------------------- .nv.info._Z11build_indexPlS_S_S_ --------------------------
	.section	.nv.info._Z11build_indexPlS_S_S_,"",@"SHT_CUDA_INFO"
	.sectionflags	@""
	.align	4


	//----- nvinfo : EIATTR_CUDA_API_VERSION
	.align		4
        /*0000*/ 	.byte	0x04, 0x37
        /*0002*/ 	.short	(.L_62 - .L_61)
.L_61:
        /*0004*/ 	.word	0x00000082


	//----- nvinfo : EIATTR_KPARAM_INFO
	.align		4
.L_62:
        /*0008*/ 	.byte	0x04, 0x17
        /*000a*/ 	.short	(.L_64 - .L_63)
.L_63:
        /*000c*/ 	.word	0x00000000
        /*0010*/ 	.short	0x0003
        /*0012*/ 	.short	0x0018
        /*0014*/ 	.byte	0x00, 0xf5, 0x21, 0x00


	//----- nvinfo : EIATTR_KPARAM_INFO
	.align		4
.L_64:
        /*0018*/ 	.byte	0x04, 0x17
        /*001a*/ 	.short	(.L_66 - .L_65)
.L_65:
        /*001c*/ 	.word	0x00000000
        /*0020*/ 	.short	0x0002
        /*0022*/ 	.short	0x0010
        /*0024*/ 	.byte	0x00, 0xf5, 0x21, 0x00


	//----- nvinfo : EIATTR_KPARAM_INFO
	.align		4
.L_66:
        /*0028*/ 	.byte	0x04, 0x17
        /*002a*/ 	.short	(.L_68 - .L_67)
.L_67:
        /*002c*/ 	.word	0x00000000
        /*0030*/ 	.short	0x0001
        /*0032*/ 	.short	0x0008
        /*0034*/ 	.byte	0x00, 0xf5, 0x21, 0x00


	//----- nvinfo : EIATTR_KPARAM_INFO
	.align		4
.L_68:
        /*0038*/ 	.byte	0x04, 0x17
        /*003a*/ 	.short	(.L_70 - .L_69)
.L_69:
        /*003c*/ 	.word	0x00000000
        /*0040*/ 	.short	0x0000
        /*0042*/ 	.short	0x0000
        /*0044*/ 	.byte	0x00, 0xf5, 0x21, 0x00


	//----- nvinfo : EIATTR_SPARSE_MMA_MASK
	.align		4
.L_70:
        /*0048*/ 	.byte	0x03, 0x50
        /*004a*/ 	.short	0x0000


	//----- nvinfo : EIATTR_MAXREG_COUNT
	.align		4
        /*004c*/ 	.byte	0x03, 0x1b
        /*004e*/ 	.short	0x00ff


	//----- nvinfo : EIATTR_NUM_BARRIERS
	.align		4
        /*0050*/ 	.byte	0x02, 0x4c
        /*0052*/ 	.byte	0x01
	.zero		1


	//----- nvinfo : EIATTR_MERCURY_ISA_VERSION
	.align		4
        /*0054*/ 	.byte	0x03, 0x5f
        /*0056*/ 	.short	0x0101


	//----- nvinfo : EIATTR_VRC_CTA_INIT_COUNT
	.align		4
        /*0058*/ 	.byte	0x02, 0x4a
	.zero		1
	.zero		1


	//----- nvinfo : EIATTR_EXIT_INSTR_OFFSETS
	.align		4
        /*005c*/ 	.byte	0x04, 0x1c
        /*005e*/ 	.short	(.L_72 - .L_71)


	//   ....[0]....
.L_71:
        /*0060*/ 	.word	0x00003570


	//----- nvinfo : EIATTR_CRS_STACK_SIZE
	.align		4
.L_72:
        /*0064*/ 	.byte	0x04, 0x1e
        /*0066*/ 	.short	(.L_74 - .L_73)
.L_73:
        /*0068*/ 	.word	0x00000000


	//----- nvinfo : EIATTR_CBANK_PARAM_SIZE
	.align		4
.L_74:
        /*006c*/ 	.byte	0x03, 0x19
        /*006e*/ 	.short	0x0020


	//----- nvinfo : EIATTR_PARAM_CBANK
	.align		4
        /*0070*/ 	.byte	0x04, 0x0a
        /*0072*/ 	.short	(.L_76 - .L_75)
	.align		4
.L_75:
        /*0074*/ 	.word	index@(.nv.constant0._Z11build_indexPlS_S_S_)
        /*0078*/ 	.short	0x0380
        /*007a*/ 	.short	0x0020


	//----- nvinfo : EIATTR_SW_WAR
	.align		4
.L_76:
        /*007c*/ 	.byte	0x04, 0x36
        /*007e*/ 	.short	(.L_78 - .L_77)
.L_77:
        /*0080*/ 	.word	0x00000008
.L_78:


//--------------------- .nv.callgraph             --------------------------
	.section	.nv.callgraph,"",@"SHT_CUDA_CALLGRAPH"
	.align	4
	.sectionentsize	8
	.align		4
        /*0000*/ 	.word	0x00000000
	.align		4
        /*0004*/ 	.word	0xffffffff
	.align		4
        /*0008*/ 	.word	0x00000000
	.align		4
        /*000c*/ 	.word	0xfffffffe
	.align		4
        /*0010*/ 	.word	0x00000000
	.align		4
        /*0014*/ 	.word	0xfffffffd
	.align		4
        /*0018*/ 	.word	0x00000000
	.align		4
        /*001c*/ 	.word	0xfffffffc


//--------------------- .nv.constant4             --------------------------
	.section	.nv.constant4,"a",@progbits
	.align	8
	.align		8
.nv.constant4:
        /*0000*/ 	.dword	_ZN34_INTERNAL_786e8110_4_k_cu_ca2371424cuda3std3__45__cpo5beginE
	.align		8
        /*0008*/ 	.dword	_ZN34_INTERNAL_786e8110_4_k_cu_ca2371424cuda3std3__45__cpo3endE
	.align		8
        /*0010*/ 	.dword	_ZN34_INTERNAL_786e8110_4_k_cu_ca2371424cuda3std3__45__cpo6cbeginE
	.align		8
        /*0018*/ 	.dword	_ZN34_INTERNAL_786e8110_4_k_cu_ca2371424cuda3std3__45__cpo4cendE
	.align		8
        /*0020*/ 	.dword	_ZN34_INTERNAL_786e8110_4_k_cu_ca2371424cuda3std3__45__cpo6rbeginE
	.align		8
        /*0028*/ 	.dword	_ZN34_INTERNAL_786e8110_4_k_cu_ca2371424cuda3std3__45__cpo4rendE
	.align		8
        /*0030*/ 	.dword	_ZN34_INTERNAL_786e8110_4_k_cu_ca2371424cuda3std3__45__cpo7crbeginE
	.align		8
        /*0038*/ 	.dword	_ZN34_INTERNAL_786e8110_4_k_cu_ca2371424cuda3std3__45__cpo5crendE
	.align		8
        /*0040*/ 	.dword	_ZN34_INTERNAL_786e8110_4_k_cu_ca2371424cuda3std3__436_GLOBAL__N__786e8110_4_k_cu_ca2371426ignoreE
	.align		8
        /*0048*/ 	.dword	_ZN34_INTERNAL_786e8110_4_k_cu_ca2371424cuda3std3__419piecewise_constructE
	.align		8
        /*0050*/ 	.dword	_ZN34_INTERNAL_786e8110_4_k_cu_ca2371424cuda3std3__48in_placeE
	.align		8
        /*0058*/ 	.dword	_ZN34_INTERNAL_786e8110_4_k_cu_ca2371424cuda3std3__420unreachable_sentinelE
	.align		8
        /*0060*/ 	.dword	_ZN34_INTERNAL_786e8110_4_k_cu_ca2371424cuda3std3__47nulloptE
	.align		8
        /*0068*/ 	.dword	_ZN34_INTERNAL_786e8110_4_k_cu_ca2371424cuda3std3__48unexpectE
	.align		8
        /*0070*/ 	.dword	_ZN34_INTERNAL_786e8110_4_k_cu_ca2371424cuda3std6ranges3__45__cpo4swapE
	.align		8
        /*0078*/ 	.dword	_ZN34_INTERNAL_786e8110_4_k_cu_ca2371424cuda3std6ranges3__45__cpo9iter_moveE
	.align		8
        /*0080*/ 	.dword	_ZN34_INTERNAL_786e8110_4_k_cu_ca2371424cuda3std6ranges3__45__cpo5beginE
	.align		8
        /*0088*/ 	.dword	_ZN34_INTERNAL_786e8110_4_k_cu_ca2371424cuda3std6ranges3__45__cpo3endE
	.align		8
        /*0090*/ 	.dword	_ZN34_INTERNAL_786e8110_4_k_cu_ca2371424cuda3std6ranges3__45__cpo6cbeginE
	.align		8
        /*0098*/ 	.dword	_ZN34_INTERNAL_786e8110_4_k_cu_ca2371424cuda3std6ranges3__45__cpo4cendE
	.align		8
        /*00a0*/ 	.dword	_ZN34_INTERNAL_786e8110_4_k_cu_ca2371424cuda3std6ranges3__45__cpo7advanceE
	.align		8
        /*00a8*/ 	.dword	_ZN34_INTERNAL_786e8110_4_k_cu_ca2371424cuda3std6ranges3__45__cpo9iter_swapE
	.align		8
        /*00b0*/ 	.dword	_ZN34_INTERNAL_786e8110_4_k_cu_ca2371424cuda3std6ranges3__45__cpo4nextE
	.align		8
        /*00b8*/ 	.dword	_ZN34_INTERNAL_786e8110_4_k_cu_ca2371424cuda3std6ranges3__45__cpo4prevE
	.align		8
        /*00c0*/ 	.dword	_ZN34_INTERNAL_786e8110_4_k_cu_ca2371424cuda3std6ranges3__45__cpo4dataE
	.align		8
        /*00c8*/ 	.dword	_ZN34_INTERNAL_786e8110_4_k_cu_ca2371424cuda3std6ranges3__45__cpo5cdataE
	.align		8
        /*00d0*/ 	.dword	_ZN34_INTERNAL_786e8110_4_k_cu_ca2371424cuda3std6ranges3__45__cpo4sizeE
	.align		8
        /*00d8*/ 	.dword	_ZN34_INTERNAL_786e8110_4_k_cu_ca2371424cuda3std6ranges3__45__cpo5ssizeE
	.align		8
        /*00e0*/ 	.dword	_ZN34_INTERNAL_786e8110_4_k_cu_ca2371424cuda3std6ranges3__45__cpo8distanceE
	.align		8
        /*00e8*/ 	.dword	_ZN34_INTERNAL_786e8110_4_k_cu_ca2371426thrust24THRUST_300001_SM_1000_NS8cuda_cub3parE
	.align		8
        /*00f0*/ 	.dword	_ZN34_INTERNAL_786e8110_4_k_cu_ca2371426thrust24THRUST_300001_SM_1000_NS8cuda_cub10par_nosyncE
	.align		8
        /*00f8*/ 	.dword	_ZN34_INTERNAL_786e8110_4_k_cu_ca2371426thrust24THRUST_300001_SM_1000_NS6system6detail10sequential3seqE
	.align		8
        /*0100*/ 	.dword	_ZN34_INTERNAL_786e8110_4_k_cu_ca2371426thrust24THRUST_300001_SM_1000_NS12placeholders2_1E
	.align		8
        /*0108*/ 	.dword	_ZN34_INTERNAL_786e8110_4_k_cu_ca2371426thrust24THRUST_300001_SM_1000_NS12placeholders2_2E
	.align		8
        /*0110*/ 	.dword	_ZN34_INTERNAL_786e8110_4_k_cu_ca2371426thrust24THRUST_300001_SM_1000_NS12placeholders2_3E
	.align		8
        /*0118*/ 	.dword	_ZN34_INTERNAL_786e8110_4_k_cu_ca2371426thrust24THRUST_300001_SM_1000_NS12placeholders2_4E
	.align		8
        /*0120*/ 	.dword	_ZN34_INTERNAL_786e8110_4_k_cu_ca2371426thrust24THRUST_300001_SM_1000_NS12placeholders2_5E
	.align		8
        /*0128*/ 	.dword	_ZN34_INTERNAL_786e8110_4_k_cu_ca2371426thrust24THRUST_300001_SM_1000_NS12placeholders2_6E
	.align		8
        /*0130*/ 	.dword	_ZN34_INTERNAL_786e8110_4_k_cu_ca2371426thrust24THRUST_300001_SM_1000_NS12placeholders2_7E
	.align		8
        /*0138*/ 	.dword	_ZN34_INTERNAL_786e8110_4_k_cu_ca2371426thrust24THRUST_300001_SM_1000_NS12placeholders2_8E
	.align		8
        /*0140*/ 	.dword	_ZN34_INTERNAL_786e8110_4_k_cu_ca2371426thrust24THRUST_300001_SM_1000_NS12placeholders2_9E
	.align		8
        /*0148*/ 	.dword	_ZN34_INTERNAL_786e8110_4_k_cu_ca2371426thrust24THRUST_300001_SM_1000_NS12placeholders3_10E
	.align		8
        /*0150*/ 	.dword	_ZN34_INTERNAL_786e8110_4_k_cu_ca2371426thrust24THRUST_300001_SM_1000_NS3seqE


//--------------------- .text._ZN3cub18CUB_300001_SM_10006detail11EmptyKernelIvEEvv --------------------------
	.section	.text._ZN3cub18CUB_300001_SM_10006detail11EmptyKernelIvEEvv,"ax",@progbits
	.align	128
        .global         _ZN3cub18CUB_300001_SM_10006detail11EmptyKernelIvEEvv
        .type           _ZN3cub18CUB_300001_SM_10006detail11EmptyKernelIvEEvv,@function
        .size           _ZN3cub18CUB_300001_SM_10006detail11EmptyKernelIvEEvv,(.L_x_68 - _ZN3cub18CUB_300001_SM_10006detail11EmptyKernelIvEEvv)
        .other          _ZN3cub18CUB_300001_SM_10006detail11EmptyKernelIvEEvv,@"STO_CUDA_ENTRY STV_DEFAULT"
_ZN3cub18CUB_300001_SM_10006detail11EmptyKernelIvEEvv:
.text._ZN3cub18CUB_300001_SM_10006detail11EmptyKernelIvEEvv:
[----:B------:R-:W-:Y:S01]  /*0000*/  LDC R1, c[0x0][0x37c] ;  /* 0x0000df00ff017b82 */ /* 0x000fe20000000800 */
[----:B------:R-:W-:Y:S05]  /*0010*/  EXIT ;  /* 0x000000000000794d */ /* 0x000fea0003800000 */
.L_x_0:
[----:B------:R-:W-:-:S00]  /*0020*/  BRA `(.L_x_0) ;  /* 0xfffffffc00fc7947 */ /* 0x000fc0000383ffff */
[----:B------:R-:W-:-:S00]  /*0030*/  NOP ;  /* 0x0000000000007918 */ /* 0x000fc00000000000 */
        /* <DEDUP_REMOVED lines=12> */
.L_x_68:


//--------------------- .text._Z11build_indexPlS_S_S_ --------------------------
	.section	.text._Z11build_indexPlS_S_S_,"ax",@progbits
	.align	128
        .global         _Z11build_indexPlS_S_S_
        .type           _Z11build_indexPlS_S_S_,@function
        .size           _Z11build_indexPlS_S_S_,(.L_x_69 - _Z11build_indexPlS_S_S_)
        .other          _Z11build_indexPlS_S_S_,@"STO_CUDA_ENTRY STV_DEFAULT"
_Z11build_indexPlS_S_S_:
.text._Z11build_indexPlS_S_S_:
[----:B------:R-:W-:Y:S01]  /*0000*/  LDC R1, c[0x0][0x37c] ;  /* 0x0000df00ff017b82 */ /* 0x000fe20000000800 */
[----:B------:R-:W0:Y:S07]  /*0010*/  S2R R2, SR_TID.X ;  /* 0x0000000000027919 */ /* 0x000e2e0000002100 */
[----:B------:R-:W1:Y:S01]  /*0020*/  LDC.64 R8, c[0x0][0x380] ;  /* 0x0000e000ff087b82 */ /* 0x000e620000000a00 */
[----:B------:R-:W2:Y:S01]  /*0030*/  LDCU.64 UR14, c[0x0][0x358] ;  /* 0x00006b00ff0e77ac */ /* 0x000ea20008000a00 */
[----:B------:R-:W0:Y:S02]  /*0040*/  S2R R5, SR_CTAID.X ;  /* 0x0000000000057919 */ /* 0x000e240000002500 */
[----:B0-----:R-:W-:-:S04]  /*0050*/  IMAD R3, R5, 0x10, R2 ;  /* 0x0000001005037824 */ /* 0x001fc800078e0202 */
[----:B-1----:R-:W-:-:S06]  /*0060*/  IMAD.WIDE.U32 R8, R3, 0x8, R8 ;  /* 0x0000000803087825 */ /* 0x002fcc00078e0008 */
[----:B--2---:R-:W2:Y:S01]  /*0070*/  LDG.E.64 R8, desc[UR14][R8.64] ;  /* 0x0000000e08087981 */ /* 0x004ea2000c1e1b00 */
[----:B------:R-:W0:Y:S01]  /*0080*/  S2UR UR11, SR_CgaCtaId ;  /* 0x00000000000b79c3 */ /* 0x000e220000008800 */
[----:B------:R-:W-:Y:S01]  /*0090*/  UMOV UR4, 0x400 ;  /* 0x0000040000047882 */ /* 0x000fe20000000000 */
[----:B------:R-:W-:Y:S01]  /*00a0*/  IMAD.SHL.U32 R7, R2, 0x8, RZ ;  /* 0x0000000802077824 */ /* 0x000fe200078e00ff */
[----:B------:R-:W-:Y:S01]  /*00b0*/  UIADD3 UR5, UPT, UPT, UR4, 0x100, URZ ;  /* 0x0000010004057890 */ /* 0x000fe2000fffe0ff */
[----:B------:R-:W-:Y:S01]  /*00c0*/  IMAD.MOV.U32 R3, RZ, RZ, RZ ;  /* 0x000000ffff037224 */ /* 0x000fe200078e00ff */
[----:B------:R-:W-:Y:S01]  /*00d0*/  UIADD3 UR6, UPT, UPT, UR4, 0x180, URZ ;  /* 0x0000018004067890 */ /* 0x000fe2000fffe0ff */
[----:B------:R-:W-:Y:S01]  /*00e0*/  BSSY.RECONVERGENT B0, `(.L_x_1) ;  /* 0x0000035000007945 */ /* 0x000fe20003800200 */
[----:B------:R-:W-:Y:S01]  /*00f0*/  UIADD3 UR7, UPT, UPT, UR4, 0x380, URZ ;  /* 0x0000038004077890 */ /* 0x000fe2000fffe0ff */
[----:B------:R-:W-:Y:S01]  /*0100*/  LOP3.LUT R0, R7, 0x8, RZ, 0x3c, !PT ;  /* 0x0000000807007812 */ /* 0x000fe200078e3cff */
[----:B------:R-:W-:-:S02]  /*0110*/  UIADD3 UR8, UPT, UPT, UR4, 0x300, URZ ;  /* 0x0000030004087890 */ /* 0x000fc4000fffe0ff */
[----:B------:R-:W-:Y:S02]  /*0120*/  UIADD3 UR9, UPT, UPT, UR4, 0x80, URZ ;  /* 0x0000008004097890 */ /* 0x000fe4000fffe0ff */
[----:B0-----:R-:W-:Y:S02]  /*0130*/  ULEA UR5, UR11, UR5, 0x18 ;  /* 0x000000050b057291 */ /* 0x001fe4000f8ec0ff */
[----:B------:R-:W-:Y:S02]  /*0140*/  ULEA UR6, UR11, UR6, 0x18 ;  /* 0x000000060b067291 */ /* 0x000fe4000f8ec0ff */
[----:B------:R-:W-:Y:S02]  /*0150*/  ULEA UR7, UR11, UR7, 0x18 ;  /* 0x000000070b077291 */ /* 0x000fe4000f8ec0ff */
[----:B------:R-:W-:Y:S02]  /*0160*/  ULEA UR8, UR11, UR8, 0x18 ;  /* 0x000000080b087291 */ /* 0x000fe4000f8ec0ff */
[----:B------:R-:W-:Y:S01]  /*0170*/  ULEA UR9, UR11, UR9, 0x18 ;  /* 0x000000090b097291 */ /* 0x000fe2000f8ec0ff */
[----:B--2---:R0:W-:Y:S04]  /*0180*/  STS.64 [R7+UR5], R8 ;  /* 0x0000000807007988 */ /* 0x0041e80008000a05 */
[----:B------:R-:W-:Y:S04]  /*0190*/  STS.64 [R7+UR6], R2 ;  /* 0x0000000207007988 */ /* 0x000fe80008000a06 */
[----:B------:R-:W-:Y:S01]  /*01a0*/  STS.64 [R7+UR7], R2 ;  /* 0x0000000207007988 */ /* 0x000fe20008000a07 */
[----:B------:R-:W-:-:S03]  /*01b0*/  ULEA UR7, UR11, UR4, 0x18 ;  /* 0x000000040b077291 */ /* 0x000fc6000f8ec0ff */
[----:B------:R-:W-:Y:S01]  /*01c0*/  STS.64 [R7+UR8], RZ ;  /* 0x000000ff07007988 */ /* 0x000fe20008000a08 */
[----:B0-----:R-:W-:Y:S01]  /*01d0*/  LOP3.LUT R9, R2, 0x1, RZ, 0x3c, !PT ;  /* 0x0000000102097812 */ /* 0x001fe200078e3cff */
[----:B------:R-:W-:Y:S03]  /*01e0*/  BAR.SYNC.DEFER_BLOCKING 0x0 ;  /* 0x0000000000007b1d */ /* 0x000fe60000010000 */
[----:B------:R-:W-:-:S03]  /*01f0*/  ISETP.GT.U32.AND P1, PT, R9, R2, PT ;  /* 0x000000020900720c */ /* 0x000fc60003f24070 */
[----:B------:R-:W0:Y:S04]  /*0200*/  LDS.64 R10, [R7+UR5] ;  /* 0x00000005070a7984 */ /* 0x000e280008000a00 */
[----:B0-----:R0:W-:Y:S04]  /*0210*/  STS.64 [R7+UR7], R10 ;  /* 0x0000000a07007988 */ /* 0x0011e80008000a07 */
[----:B------:R0:W-:Y:S01]  /*0220*/  STS.64 [R7+UR9], R2 ;  /* 0x0000000207007988 */ /* 0x0001e20008000a09 */
[----:B------:R-:W-:Y:S08]  /*0230*/  BAR.SYNC.DEFER_BLOCKING 0x0 ;  /* 0x0000000000007b1d */ /* 0x000ff00000010000 */
[----:B------:R-:W-:Y:S06]  /*0240*/  BAR.SYNC.DEFER_BLOCKING 0x0 ;  /* 0x0000000000007b1d */ /* 0x000fec0000010000 */
[----:B------:R-:W-:Y:S05]  /*0250*/  @!P1 BRA `(.L_x_2) ;  /* 0x0000000000749947 */ /* 0x000fea0003800000 */
[----:B------:R-:W-:-:S13]  /*0260*/  LOP3.LUT P0, RZ, R2, 0x2, RZ, 0xc0, !PT ;  /* 0x0000000202ff7812 */ /* 0x000fda000780c0ff */
[----:B------:R-:W-:Y:S05]  /*0270*/  @P0 BRA `(.L_x_3) ;  /* 0x0000000000380947 */ /* 0x000fea0003800000 */
[----:B------:R-:W-:Y:S04]  /*0280*/  LDS.64 R8, [R7+UR7] ;  /* 0x0000000707087984 */ /* 0x000fe80008000a00 */
[----:B0-----:R-:W0:Y:S02]  /*0290*/  LDS.64 R10, [R0+UR7] ;  /* 0x00000007000a7984 */ /* 0x001e240008000a00 */
[----:B0-----:R-:W-:-:S04]  /*02a0*/  ISETP.GT.U32.AND P0, PT, R8, R10, PT ;  /* 0x0000000a0800720c */ /* 0x001fc80003f04070 */
[----:B------:R-:W-:-:S13]  /*02b0*/  ISETP.GT.AND.EX P0, PT, R9, R11, PT, P0 ;  /* 0x0000000b0900720c */ /* 0x000fda0003f04300 */
[----:B------:R-:W-:Y:S05]  /*02c0*/  @!P0 BRA `(.L_x_2) ;  /* 0x0000000000588947 */ /* 0x000fea0003800000 */
[----:B------:R-:W-:Y:S01]  /*02d0*/  SHF.R.S32.HI R9, RZ, 0x1f, R8 ;  /* 0x0000001fff097819 */ /* 0x000fe20000011408 */
[----:B------:R-:W-:Y:S04]  /*02e0*/  STS.64 [R7+UR7], R10 ;  /* 0x0000000a07007988 */ /* 0x000fe80008000a07 */
[----:B------:R-:W-:Y:S04]  /*02f0*/  STS.64 [R0+UR7], R8 ;  /* 0x0000000800007988 */ /* 0x000fe80008000a07 */
[----:B------:R-:W0:Y:S04]  /*0300*/  LDS R12, [R7+UR9] ;  /* 0x00000009070c7984 */ /* 0x000e280008000800 */
[----:B------:R-:W1:Y:S01]  /*0310*/  LDS.64 R14, [R0+UR9] ;  /* 0x00000009000e7984 */ /* 0x000e620008000a00 */
[----:B0-----:R-:W-:-:S03]  /*0320*/  SHF.R.S32.HI R13, RZ, 0x1f, R12 ;  /* 0x0000001fff0d7819 */ /* 0x001fc6000001140c */
[----:B-1----:R1:W-:Y:S04]  /*0330*/  STS.64 [R7+UR9], R14 ;  /* 0x0000000e07007988 */ /* 0x0023e80008000a09 */
[----:B------:R1:W-:Y:S01]  /*0340*/  STS.64 [R0+UR9], R12 ;  /* 0x0000000c00007988 */ /* 0x0003e20008000a09 */
[----:B------:R-:W-:Y:S05]  /*0350*/  BRA `(.L_x_2) ;  /* 0x0000000000347947 */ /* 0x000fea0003800000 */
.L_x_3:
[----:B------:R-:W-:Y:S04]  /*0360*/  LDS.64 R8, [R7+UR7] ;  /* 0x0000000707087984 */ /* 0x000fe80008000a00 */
[----:B0-----:R-:W0:Y:S02]  /*0370*/  LDS.64 R10, [R0+UR7] ;  /* 0x00000007000a7984 */ /* 0x001e240008000a00 */
[----:B0-----:R-:W-:-:S04]  /*0380*/  ISETP.GE.U32.AND P0, PT, R8, R10, PT ;  /* 0x0000000a0800720c */ /* 0x001fc80003f06070 */
[----:B------:R-:W-:-:S13]  /*0390*/  ISETP.GE.AND.EX P0, PT, R9, R11, PT, P0 ;  /* 0x0000000b0900720c */ /* 0x000fda0003f06300 */
[----:B------:R-:W-:Y:S05]  /*03a0*/  @P0 BRA `(.L_x_2) ;  /* 0x0000000000200947 */ /* 0x000fea0003800000 */
[----:B------:R-:W-:Y:S01]  /*03b0*/  SHF.R.S32.HI R9, RZ, 0x1f, R8 ;  /* 0x0000001fff097819 */ /* 0x000fe20000011408 */
[----:B------:R-:W-:Y:S04]  /*03c0*/  STS.64 [R7+UR7], R10 ;  /* 0x0000000a07007988 */ /* 0x000fe80008000a07 */
[----:B------:R-:W-:Y:S04]  /*03d0*/  STS.64 [R0+UR7], R8 ;  /* 0x0000000800007988 */ /* 0x000fe80008000a07 */
[----:B------:R-:W0:Y:S04]  /*03e0*/  LDS R12, [R7+UR9] ;  /* 0x00000009070c7984 */ /* 0x000e280008000800 */
[----:B------:R-:W1:Y:S01]  /*03f0*/  LDS.64 R14, [R0+UR9] ;  /* 0x00000009000e7984 */ /* 0x000e620008000a00 */
[----:B0-----:R-:W-:-:S03]  /*0400*/  SHF.R.S32.HI R13, RZ, 0x1f, R12 ;  /* 0x0000001fff0d7819 */ /* 0x001fc6000001140c */
[----:B-1----:R2:W-:Y:S04]  /*0410*/  STS.64 [R7+UR9], R14 ;  /* 0x0000000e07007988 */ /* 0x0025e80008000a09 */
[----:B------:R2:W-:Y:S02]  /*0420*/  STS.64 [R0+UR9], R12 ;  /* 0x0000000c00007988 */ /* 0x0005e40008000a09 */
.L_x_2:
[----:B------:R-:W-:Y:S05]  /*0430*/  BSYNC.RECONVERGENT B0 ;  /* 0x0000000000007941 */ /* 0x000fea0003800200 */
.L_x_1:
[C---:B------:R-:W-:Y:S01]  /*0440*/  LOP3.LUT R9, R2.reuse, 0x2, RZ, 0x3c, !PT ;  /* 0x0000000202097812 */ /* 0x040fe200078e3cff */
[----:B------:R-:W-:Y:S01]  /*0450*/  BAR.SYNC.DEFER_BLOCKING 0x0 ;  /* 0x0000000000007b1d */ /* 0x000fe20000010000 */
[----:B------:R-:W-:Y:S02]  /*0460*/  LOP3.LUT R6, R2, 0x4, RZ, 0xc0, !PT ;  /* 0x0000000402067812 */ /* 0x000fe400078ec0ff */
[----:B------:R-:W-:Y:S02]  /*0470*/  ISETP.GT.U32.AND P2, PT, R9, R2, PT ;  /* 0x000000020900720c */ /* 0x000fe40003f44070 */
[----:B------:R-:W-:Y:S01]  /*0480*/  LOP3.LUT R4, R7, 0x10, RZ, 0x3c, !PT ;  /* 0x0000001007047812 */ /* 0x000fe200078e3cff */
[----:B------:R-:W-:Y:S10]  /*0490*/  BSSY.RECONVERGENT B0, `(.L_x_4) ;  /* 0x000001f000007945 */ /* 0x000ff40003800200 */
[----:B------:R-:W-:Y:S05]  /*04a0*/  @!P2 BRA `(.L_x_5) ;  /* 0x000000000074a947 */ /* 0x000fea0003800000 */
[----:B------:R-:W-:-:S13]  /*04b0*/  ISETP.NE.AND P0, PT, R6, RZ, PT ;  /* 0x000000ff0600720c */ /* 0x000fda0003f05270 */
[----:B------:R-:W-:Y:S05]  /*04c0*/  @!P0 BRA `(.L_x_6) ;  /* 0x0000000000388947 */ /* 0x000fea0003800000 */
        /* <DEDUP_REMOVED lines=8> */
[----:B-12---:R-:W0:Y:S04]  /*0550*/  LDS R12, [R7+UR9] ;  /* 0x00000009070c7984 */ /* 0x006e280008000800 */
[----:B------:R-:W1:Y:S01]  /*0560*/  LDS.64 R14, [R4+UR9] ;  /* 0x00000009040e7984 */ /* 0x000e620008000a00 */
[----:B0-----:R-:W-:-:S03]  /*0570*/  SHF.R.S32.HI R13, RZ, 0x1f, R12 ;  /* 0x0000001fff0d7819 */ /* 0x001fc6000001140c */
[----:B-1----:R4:W-:Y:S04]  /*0580*/  STS.64 [R7+UR9], R14 ;  /* 0x0000000e07007988 */ /* 0x0029e80008000a09 */
[----:B------:R4:W-:Y:S01]  /*0590*/  STS.64 [R4+UR9], R12 ;  /* 0x0000000c04007988 */ /* 0x0009e20008000a09 */
[----:B------:R-:W-:Y:S05]  /*05a0*/  BRA `(.L_x_5) ;  /* 0x0000000000347947 */ /* 0x000fea0003800000 */
.L_x_6:
        /* <DEDUP_REMOVED lines=8> */
[----:B-12---:R-:W0:Y:S04]  /*0630*/  LDS R12, [R7+UR9] ;  /* 0x00000009070c7984 */ /* 0x006e280008000800 */
[----:B------:R-:W1:Y:S01]  /*0640*/  LDS.64 R14, [R4+UR9] ;  /* 0x00000009040e7984 */ /* 0x000e620008000a00 */
[----:B0-----:R-:W-:-:S03]  /*0650*/  SHF.R.S32.HI R13, RZ, 0x1f, R12 ;  /* 0x0000001fff0d7819 */ /* 0x001fc6000001140c */
[----:B-1----:R3:W-:Y:S04]  /*0660*/  STS.64 [R7+UR9], R14 ;  /* 0x0000000e07007988 */ /* 0x0027e80008000a09 */
[----:B------:R3:W-:Y:S02]  /*0670*/  STS.64 [R4+UR9], R12 ;  /* 0x0000000c04007988 */ /* 0x0007e40008000a09 */
.L_x_5:
[----:B------:R-:W-:Y:S05]  /*0680*/  BSYNC.RECONVERGENT B0 ;  /* 0x0000000000007941 */ /* 0x000fea0003800200 */
.L_x_4:
[----:B------:R-:W-:Y:S06]  /*0690*/  BAR.SYNC.DEFER_BLOCKING 0x0 ;  /* 0x0000000000007b1d */ /* 0x000fec0000010000 */
[----:B------:R-:W-:Y:S04]  /*06a0*/  BSSY.RECONVERGENT B0, `(.L_x_7) ;  /* 0x000001f000007945 */ /* 0x000fe80003800200 */
        /* <DEDUP_REMOVED lines=11> */
[----:B-1234-:R-:W0:Y:S04]  /*0760*/  LDS R12, [R7+UR9] ;  /* 0x00000009070c7984 */ /* 0x01ee280008000800 */
[----:B------:R-:W1:Y:S01]  /*0770*/  LDS.64 R14, [R0+UR9] ;  /* 0x00000009000e7984 */ /* 0x000e620008000a00 */
[----:B0-----:R-:W-:-:S03]  /*0780*/  SHF.R.S32.HI R13, RZ, 0x1f, R12 ;  /* 0x0000001fff0d7819 */ /* 0x001fc6000001140c */
[----:B-1----:R0:W-:Y:S04]  /*0790*/  STS.64 [R7+UR9], R14 ;  /* 0x0000000e07007988 */ /* 0x0021e80008000a09 */
[----:B------:R0:W-:Y:S01]  /*07a0*/  STS.64 [R0+UR9], R12 ;  /* 0x0000000c00007988 */ /* 0x0001e20008000a09 */
[----:B------:R-:W-:Y:S05]  /*07b0*/  BRA `(.L_x_8) ;  /* 0x0000000000347947 */ /* 0x000fea0003800000 */
.L_x_9:
        /* <DEDUP_REMOVED lines=8> */
[----:B-1234-:R-:W0:Y:S04]  /*0840*/  LDS R12, [R7+UR9] ;  /* 0x00000009070c7984 */ /* 0x01ee280008000800 */
[----:B------:R-:W1:Y:S01]  /*0850*/  LDS.64 R14, [R0+UR9] ;  /* 0x00000009000e7984 */ /* 0x000e620008000a00 */
[----:B0-----:R-:W-:-:S03]  /*0860*/  SHF.R.S32.HI R13, RZ, 0x1f, R12 ;  /* 0x0000001fff0d7819 */ /* 0x001fc6000001140c */
[----:B-1----:R0:W-:Y:S04]  /*0870*/  STS.64 [R7+UR9], R14 ;  /* 0x0000000e07007988 */ /* 0x0021e80008000a09 */
[----:B------:R0:W-:Y:S02]  /*0880*/  STS.64 [R0+UR9], R12 ;  /* 0x0000000c00007988 */ /* 0x0001e40008000a09 */
.L_x_8:
[----:B------:R-:W-:Y:S05]  /*0890*/  BSYNC.RECONVERGENT B0 ;  /* 0x0000000000007941 */ /* 0x000fea0003800200 */
.L_x_7:
        /* <DEDUP_REMOVED lines=23> */
.L_x_12:
        /* <DEDUP_REMOVED lines=13> */
.L_x_11:
[----:B------:R-:W-:Y:S05]  /*0ae0*/  BSYNC.RECONVERGENT B0 ;  /* 0x0000000000007941 */ /* 0x000fea0003800200 */
.L_x_10:
        /* <DEDUP_REMOVED lines=19> */
.L_x_15:
        /* <DEDUP_REMOVED lines=13> */
.L_x_14:
[----:B------:R-:W-:Y:S05]  /*0cf0*/  BSYNC.RECONVERGENT B0 ;  /* 0x0000000000007941 */ /* 0x000fea0003800200 */
.L_x_13:
        /* <DEDUP_REMOVED lines=19> */
.L_x_18:
        /* <DEDUP_REMOVED lines=13> */
.L_x_17:
[----:B------:R-:W-:Y:S05]  /*0f00*/  BSYNC.RECONVERGENT B0 ;  /* 0x0000000000007941 */ /* 0x000fea0003800200 */
.L_x_16:
[C---:B------:R-:W-:Y:S01]  /*0f10*/  LOP3.LUT R9, R2.reuse, 0x8, RZ, 0x3c, !PT ;  /* 0x0000000802097812 */ /* 0x040fe200078e3cff */
[C---:B------:R-:W-:Y:S01]  /*0f20*/  IMAD.SHL.U32 R8, R2.reuse, 0x8, RZ ;  /* 0x0000000802087824 */ /* 0x040fe200078e00ff */
[----:B------:R-:W-:Y:S02]  /*0f30*/  BAR.SYNC.DEFER_BLOCKING 0x0 ;  /* 0x0000000000007b1d */ /* 0x000fe40000010000 */
[----:B------:R-:W-:Y:S02]  /*0f40*/  ISETP.GT.U32.AND P4, PT, R9, R2, PT ;  /* 0x000000020900720c */ /* 0x000fe40003f84070 */
[----:B------:R-:W-:Y:S02]  /*0f50*/  LOP3.LUT R9, R2, 0x10, RZ, 0xc0, !PT ;  /* 0x0000001002097812 */ /* 0x000fe400078ec0ff */
[----:B------:R-:W-:Y:S01]  /*0f60*/  BSSY.RECONVERGENT B0, `(.L_x_19) ;  /* 0x0000020000007945 */ /* 0x000fe20003800200 */
[----:B------:R-:W-:-:S08]  /*0f70*/  LOP3.LUT R8, R8, 0x40, RZ, 0x3c, !PT ;  /* 0x0000004008087812 */ /* 0x000fd000078e3cff */
[----:B------:R-:W-:Y:S05]  /*0f80*/  @!P4 BRA `(.L_x_20) ;  /* 0x000000000074c947 */ /* 0x000fea0003800000 */
[----:B------:R-:W-:-:S13]  /*0f90*/  ISETP.NE.AND P0, PT, R9, RZ, PT ;  /* 0x000000ff0900720c */ /* 0x000fda0003f05270 */
[----:B------:R-:W-:Y:S05]  /*0fa0*/  @!P0 BRA `(.L_x_21) ;  /* 0x0000000000388947 */ /* 0x000fea0003800000 */
[----:B0-----:R-:W-:Y:S04]  /*0fb0*/  LDS.64 R10, [R7+UR7] ;  /* 0x00000007070a7984 */ /* 0x001fe80008000a00 */
[----:B-1234-:R-:W0:Y:S02]  /*0fc0*/  LDS.64 R12, [R8+UR7] ;  /* 0x00000007080c7984 */ /* 0x01ee240008000a00 */
        /* <DEDUP_REMOVED lines=12> */
.L_x_21:
[----:B0-----:R-:W-:Y:S04]  /*1090*/  LDS.64 R10, [R7+UR7] ;  /* 0x00000007070a7984 */ /* 0x001fe80008000a00 */
[----:B-1234-:R-:W0:Y:S02]  /*10a0*/  LDS.64 R12, [R8+UR7] ;  /* 0x00000007080c7984 */ /* 0x01ee240008000a00 */
        /* <DEDUP_REMOVED lines=11> */
.L_x_20:
[----:B------:R-:W-:Y:S05]  /*1160*/  BSYNC.RECONVERGENT B0 ;  /* 0x0000000000007941 */ /* 0x000fea0003800200 */
.L_x_19:
[----:B------:R-:W-:Y:S06]  /*1170*/  BAR.SYNC.DEFER_BLOCKING 0x0 ;  /* 0x0000000000007b1d */ /* 0x000fec0000010000 */
[----:B------:R-:W-:Y:S04]  /*1180*/  BSSY.RECONVERGENT B0, `(.L_x_22) ;  /* 0x0000020000007945 */ /* 0x000fe80003800200 */
[----:B------:R-:W-:Y:S05]  /*1190*/  @!P3 BRA `(.L_x_23) ;  /* 0x000000000078b947 */ /* 0x000fea0003800000 */
[----:B------:R-:W-:-:S04]  /*11a0*/  LOP3.LUT R9, R2, 0x10, RZ, 0xc0, !PT ;  /* 0x0000001002097812 */ /* 0x000fc800078ec0ff */
        /* <DEDUP_REMOVED lines=16> */
.L_x_24:
        /* <DEDUP_REMOVED lines=13> */
.L_x_23:
[----:B------:R-:W-:Y:S05]  /*1380*/  BSYNC.RECONVERGENT B0 ;  /* 0x0000000000007941 */ /* 0x000fea0003800200 */
.L_x_22:
        /* <DEDUP_REMOVED lines=20> */
.L_x_27:
        /* <DEDUP_REMOVED lines=13> */
.L_x_26:
[----:B------:R-:W-:Y:S05]  /*15a0*/  BSYNC.RECONVERGENT B0 ;  /* 0x0000000000007941 */ /* 0x000fea0003800200 */
.L_x_25:
        /* <DEDUP_REMOVED lines=20> */
.L_x_30:
        /* <DEDUP_REMOVED lines=13> */
.L_x_29:
[----:B------:R-:W-:Y:S05]  /*17c0*/  BSYNC.RECONVERGENT B0 ;  /* 0x0000000000007941 */ /* 0x000fea0003800200 */
.L_x_28:
[----:B------:R-:W-:Y:S01]  /*17d0*/  BAR.SYNC.DEFER_BLOCKING 0x0 ;  /* 0x0000000000007b1d */ /* 0x000fe20000010000 */
[C---:B------:R-:W-:Y:S01]  /*17e0*/  ISETP.NE.AND P5, PT, R2.reuse, RZ, PT ;  /* 0x000000ff0200720c */ /* 0x040fe20003fa5270 */
[----:B01234-:R-:W-:Y:S01]  /*17f0*/  IMAD.MOV.U32 R14, RZ, RZ, RZ ;  /* 0x000000ffff0e7224 */ /* 0x01ffe200078e00ff */
[----:B------:R-:W-:-:S03]  /*1800*/  ISETP.GE.U32.AND P6, PT, R2, 0x2, PT ;  /* 0x000000020200780c */ /* 0x000fc60003fc6070 */
[----:B------:R-:W-:Y:S01]  /*1810*/  UMOV UR12, 0x400 ;  /* 0x00000400000c7882 */ /* 0x000fe20000000000 */
[----:B------:R-:W-:Y:S01]  /*1820*/  BSSY.RECONVERGENT B0, `(.L_x_31) ;  /* 0x000003d000007945 */ /* 0x000fe20003800200 */
[----:B------:R-:W-:-:S04]  /*1830*/  UIADD3 UR4, UPT, UPT, UR12, 0x180, URZ ;  /* 0x000001800c047890 */ /* 0x000fc8000fffe0ff */
[----:B------:R-:W-:Y:S01]  /*1840*/  ULEA UR4, UR11, UR4, 0x18 ;  /* 0x000000040b047291 */ /* 0x000fe2000f8ec0ff */
[----:B------:R-:W0:Y:S04]  /*1850*/  LDS.64 R10, [R7+UR7] ;  /* 0x00000007070a7984 */ /* 0x000e280008000a00 */
[----:B0-----:R-:W-:Y:S04]  /*1860*/  STS.64 [R7+UR5], R10 ;  /* 0x0000000a07007988 */ /* 0x001fe80008000a05 */
[----:B------:R-:W0:Y:S02]  /*1870*/  LDS R9, [R7+UR9] ;  /* 0x0000000907097984 */ /* 0x000e240008000800 */
[----:B0-----:R-:W-:Y:S01]  /*1880*/  LEA R17, R9, UR4, 0x3 ;  /* 0x0000000409117c11 */ /* 0x001fe2000f8e18ff */
[----:B------:R-:W-:-:S02]  /*1890*/  UIADD3 UR4, UPT, UPT, UR12, 0x200, URZ ;  /* 0x000002000c047890 */ /* 0x000fc4000fffe0ff */
[----:B------:R-:W-:Y:S02]  /*18a0*/  ULEA UR12, UR11, UR12, 0x18 ;  /* 0x0000000c0b0c7291 */ /* 0x000fe4000f8ec0ff */
[----:B------:R-:W-:Y:S01]  /*18b0*/  STS.64 [R17], R2 ;  /* 0x0000000211007388 */ /* 0x000fe20000000a00 */
[----:B------:R-:W-:-:S03]  /*18c0*/  ULEA UR10, UR11, UR4, 0x18 ;  /* 0x000000040b0a7291 */ /* 0x000fc6000f8ec0ff */
[----:B------:R-:W0:Y:S01]  /*18d0*/  @P5 LDS.64 R12, [R7+UR5+-0x8] ;  /* 0xfffff805070c5984 */ /* 0x000e220008000a00 */
[----:B------:R-:W-:Y:S02]  /*18e0*/  UMOV UR4, URZ ;  /* 0x000000ff00047c82 */ /* 0x000fe40008000000 */
[----:B------:R-:W-:Y:S01]  /*18f0*/  IMAD.U32 R15, RZ, RZ, UR4 ;  /* 0x00000004ff0f7e24 */ /* 0x000fe2000f8e00ff */
[----:B------:R-:W-:Y:S02]  /*1900*/  LEA R9, R2, UR10, 0x3 ;  /* 0x0000000a02097c11 */ /* 0x000fe4000f8e18ff */
[----:B0-----:R-:W-:-:S04]  /*1910*/  @P5 ISETP.GT.U32.AND P0, PT, R10, R12, PT ;  /* 0x0000000c0a00520c */ /* 0x001fc80003f04070 */
[----:B------:R-:W-:-:S04]  /*1920*/  @P5 ISETP.GT.AND.EX P0, PT, R11, R13, PT, P0 ;  /* 0x0000000d0b00520c */ /* 0x000fc80003f04300 */
[----:B------:R-:W-:-:S05]  /*1930*/  @P5 SEL R14, RZ, 0x1, !P0 ;  /* 0x00000001ff0e5807 */ /* 0x000fca0004000000 */
[----:B------:R-:W-:Y:S01]  /*1940*/  STS.64 [R9], R14 ;  /* 0x0000000e09007388 */ /* 0x000fe20000000a00 */
[----:B------:R-:W-:Y:S08]  /*1950*/  BAR.SYNC.DEFER_BLOCKING 0x0 ;  /* 0x0000000000007b1d */ /* 0x000ff00000010000 */
[----:B------:R-:W-:Y:S06]  /*1960*/  BAR.SYNC.DEFER_BLOCKING 0x0 ;  /* 0x0000000000007b1d */ /* 0x000fec0000010000 */
[----:B------:R-:W-:Y:S04]  /*1970*/  @P5 LDS.64 R10, [R9+-0x8] ;  /* 0xfffff800090a5984 */ /* 0x000fe80000000a00 */
[----:B------:R-:W0:Y:S02]  /*1980*/  @P5 LDS.64 R12, [R9] ;  /* 0x00000000090c5984 */ /* 0x000e240000000a00 */
[----:B0-----:R-:W-:-:S05]  /*1990*/  @P5 IADD3 R16, P0, PT, R10, R12, RZ ;  /* 0x0000000c0a105210 */ /* 0x001fca0007f1e0ff */
[----:B------:R-:W-:-:S05]  /*19a0*/  @P5 IMAD.X R17, R11, 0x1, R13, P0 ;  /* 0x000000010b115824 */ /* 0x000fca00000e060d */
[----:B------:R-:W-:Y:S01]  /*19b0*/  @P5 STS.64 [R9], R16 ;  /* 0x0000001009005388 */ /* 0x000fe20000000a00 */
[----:B------:R-:W-:Y:S06]  /*19c0*/  BAR.SYNC.DEFER_BLOCKING 0x0 ;  /* 0x0000000000007b1d */ /* 0x000fec0000010000 */
[----:B------:R-:W-:Y:S04]  /*19d0*/  @P6 LDS.64 R10, [R9+-0x10] ;  /* 0xfffff000090a6984 */ /* 0x000fe80000000a00 */
[----:B------:R-:W0:Y:S02]  /*19e0*/  @P6 LDS.64 R12, [R9] ;  /* 0x00000000090c6984 */ /* 0x000e240000000a00 */
[----:B0-----:R-:W-:-:S05]  /*19f0*/  @P6 IADD3 R14, P0, PT, R10, R12, RZ ;  /* 0x0000000c0a0e6210 */ /* 0x001fca0007f1e0ff */
[----:B------:R-:W-:Y:S01]  /*1a00*/  @P6 IMAD.X R15, R11, 0x1, R13, P0 ;  /* 0x000000010b0f6824 */ /* 0x000fe200000e060d */
[----:B------:R-:W-:-:S04]  /*1a10*/  ISETP.GE.U32.AND P0, PT, R2, 0x4, PT ;  /* 0x000000040200780c */ /* 0x000fc80003f06070 */
[----:B------:R-:W-:Y:S01]  /*1a20*/  @P6 STS.64 [R9], R14 ;  /* 0x0000000e09006388 */ /* 0x000fe20000000a00 */
[----:B------:R-:W-:Y:S08]  /*1a30*/  BAR.SYNC.DEFER_BLOCKING 0x0 ;  /* 0x0000000000007b1d */ /* 0x000ff00000010000 */
        /* <DEDUP_REMOVED lines=11> */
[----:B------:R-:W-:-:S04]  /*1af0*/  ISETP.NE.AND P0, PT, R2, RZ, PT ;  /* 0x000000ff0200720c */ /* 0x000fc80003f05270 */
[----:B------:R-:W-:Y:S09]  /*1b00*/  @P6 STS.64 [R9], R10 ;  /* 0x0000000a09006388 */ /* 0x000ff20000000a00 */
[----:B------:R-:W0:Y:S01]  /*1b10*/  @!P0 LDS R14, [UR12+0x278] ;  /* 0x0002780cff0e8984 */ /* 0x000e220008000800 */
[----:B------:R-:W-:Y:S01]  /*1b20*/  @!P0 IMAD.MOV.U32 R12, RZ, RZ, 0x10 ;  /* 0x00000010ff0c8424 */ /* 0x000fe200078e00ff */
[----:B------:R-:W-:Y:S01]  /*1b30*/  UMOV UR12, 0x400 ;  /* 0x00000400000c7882 */ /* 0x000fe20000000000 */
[----:B------:R-:W-:Y:S01]  /*1b40*/  @!P0 IMAD.MOV.U32 R13, RZ, RZ, 0x0 ;  /* 0x00000000ff0d8424 */ /* 0x000fe200078e00ff */
[----:B0-----:R-:W-:-:S05]  /*1b50*/  @!P0 LEA R15, R14, UR8, 0x3 ;  /* 0x000000080e0f8c11 */ /* 0x001fca000f8e18ff */
[----:B------:R0:W-:Y:S01]  /*1b60*/  @!P0 STS.64 [R15+0x8], R12 ;  /* 0x0000080c0f008388 */ /* 0x0001e20000000a00 */
[----:B------:R-:W-:Y:S05]  /*1b70*/  @!P0 BRA `(.L_x_32) ;  /* 0x00000000001c8947 */ /* 0x000fea0003800000 */
[----:B------:R-:W-:Y:S04]  /*1b80*/  LDS.64 R10, [R7+UR5] ;  /* 0x00000005070a7984 */ /* 0x000fe80008000a00 */
[----:B0-----:R-:W0:Y:S02]  /*1b90*/  LDS.64 R12, [R7+UR5+-0x8] ;  /* 0xfffff805070c7984 */ /* 0x001e240008000a00 */
[----:B0-----:R-:W-:-:S04]  /*1ba0*/  ISETP.GT.U32.AND P0, PT, R10, R12, PT ;  /* 0x0000000c0a00720c */ /* 0x001fc80003f04070 */
[----:B------:R-:W-:-:S13]  /*1bb0*/  ISETP.GT.AND.EX P0, PT, R11, R13, PT, P0 ;  /* 0x0000000d0b00720c */ /* 0x000fda0003f04300 */
[----:B------:R-:W0:Y:S02]  /*1bc0*/  @P0 LDS R10, [R9] ;  /* 0x00000000090a0984 */ /* 0x000e240000000800 */
[----:B0-----:R-:W-:-:S05]  /*1bd0*/  @P0 LEA R11, R10, UR8, 0x3 ;  /* 0x000000080a0b0c11 */ /* 0x001fca000f8e18ff */
[----:B------:R1:W-:Y:S02]  /*1be0*/  @P0 STS.64 [R11], R2 ;  /* 0x000000020b000388 */ /* 0x0003e40000000a00 */
.L_x_32:
[----:B------:R-:W-:Y:S05]  /*1bf0*/  BSYNC.RECONVERGENT B0 ;  /* 0x0000000000007941 */ /* 0x000fea0003800200 */
.L_x_31:
[----:B------:R-:W-:Y:S01]  /*1c00*/  UIADD3 UR4, UPT, UPT, UR12, 0x280, URZ ;  /* 0x000002800c047890 */ /* 0x000fe2000fffe0ff */
[----:B0-----:R-:W-:Y:S01]  /*1c10*/  IMAD.MOV.U32 R12, RZ, RZ, 0x3e7 ;  /* 0x000003e7ff0c7424 */ /* 0x001fe200078e00ff */
[----:B------:R-:W-:Y:S01]  /*1c20*/  BSSY.RECONVERGENT B0, `(.L_x_33) ;  /* 0x0000013000007945 */ /* 0x000fe20003800200 */
[----:B------:R-:W-:Y:S01]  /*1c30*/  IMAD.MOV.U32 R13, RZ, RZ, 0x0 ;  /* 0x00000000ff0d7424 */ /* 0x000fe200078e00ff */
[----:B------:R-:W-:-:S06]  /*1c40*/  ULEA UR4, UR11, UR4, 0x18 ;  /* 0x000000040b047291 */ /* 0x000fcc000f8ec0ff */
[----:B------:R-:W-:-:S05]  /*1c50*/  LEA R10, R2, UR4, 0x3 ;  /* 0x00000004020a7c11 */ /* 0x000fca000f8e18ff */
[----:B------:R0:W-:Y:S01]  /*1c60*/  STS.64 [R10], R12 ;  /* 0x0000000c0a007388 */ /* 0x0001e20000000a00 */
[----:B------:R-:W-:Y:S06]  /*1c70*/  BAR.SYNC.DEFER_BLOCKING 0x0 ;  /* 0x0000000000007b1d */ /* 0x000fec0000010000 */
[----:B------:R-:W-:Y:S05]  /*1c80*/  @!P5 BRA `(.L_x_34) ;  /* 0x000000000030d947 */ /* 0x000fea0003800000 */
[----:B0-----:R-:W-:Y:S01]  /*1c90*/  LDS.64 R12, [R7+UR8] ;  /* 0x00000008070c7984 */ /* 0x001fe20008000a00 */
[----:B------:R-:W0:Y:S01]  /*1ca0*/  S2UR UR13, SR_CgaCtaId ;  /* 0x00000000000d79c3 */ /* 0x000e220000008800 */
[----:B------:R-:W-:Y:S02]  /*1cb0*/  UIADD3 UR11, UPT, UPT, UR12, 0x100, URZ ;  /* 0x000001000c0b7890 */ /* 0x000fe4000fffe0ff */
[----:B------:R-:W1:Y:S02]  /*1cc0*/  LDS.64 R14, [R7+UR8+-0x8] ;  /* 0xfffff808070e7984 */ /* 0x000e640008000a00 */
[----:B0-----:R-:W-:Y:S01]  /*1cd0*/  ULEA UR11, UR13, UR11, 0x18 ;  /* 0x0000000b0d0b7291 */ /* 0x001fe2000f8ec0ff */
[----:B-1----:R-:W-:-:S05]  /*1ce0*/  IADD3 R11, P0, PT, R12, -R14, RZ ;  /* 0x8000000e0c0b7210 */ /* 0x002fca0007f1e0ff */
[----:B------:R-:W-:Y:S01]  /*1cf0*/  IMAD.X R14, R13, 0x1, ~R15, P0 ;  /* 0x000000010d0e7824 */ /* 0x000fe200000e0e0f */
[----:B------:R-:W-:-:S04]  /*1d00*/  ISETP.GE.U32.AND P0, PT, R11, 0x3, PT ;  /* 0x000000030b00780c */ /* 0x000fc80003f06070 */
[----:B------:R-:W-:-:S13]  /*1d10*/  ISETP.GE.AND.EX P0, PT, R14, RZ, PT, P0 ;  /* 0x000000ff0e00720c */ /* 0x000fda0003f06300 */
[----:B------:R-:W-:-:S06]  /*1d20*/  @P0 LEA R12, R12, UR11, 0x3 ;  /* 0x0000000b0c0c0c11 */ /* 0x000fcc000f8e18ff */
[----:B------:R-:W0:Y:S04]  /*1d30*/  @P0 LDS.64 R12, [R12+-0x8] ;  /* 0xfffff8000c0c0984 */ /* 0x000e280000000a00 */
[----:B0-----:R2:W-:Y:S02]  /*1d40*/  @P0 STS.64 [R10+-0x8], R12 ;  /* 0xfffff80c0a000388 */ /* 0x0015e40000000a00 */
.L_x_34:
[----:B------:R-:W-:Y:S05]  /*1d50*/  BSYNC.RECONVERGENT B0 ;  /* 0x0000000000007941 */ /* 0x000fea0003800200 */
.L_x_33:
[----:B------:R-:W-:Y:S06]  /*1d60*/  BAR.SYNC.DEFER_BLOCKING 0x0 ;  /* 0x0000000000007b1d */ /* 0x000fec0000010000 */
[----:B------:R-:W-:Y:S01]  /*1d70*/  BSSY.RECONVERGENT B0, `(.L_x_35) ;  /* 0x0000024000007945 */ /* 0x000fe20003800200 */
[----:B0-2---:R-:W0:Y:S04]  /*1d80*/  LDS.64 R12, [R10] ;  /* 0x000000000a0c7984 */ /* 0x005e280000000a00 */
[----:B0-----:R0:W-:Y:S04]  /*1d90*/  STS.64 [R7+UR7], R12 ;  /* 0x0000000c07007988 */ /* 0x0011e80008000a07 */
[----:B------:R0:W-:Y:S01]  /*1da0*/  STS.64 [R7+UR9], R2 ;  /* 0x0000000207007988 */ /* 0x0001e20008000a09 */
[----:B------:R-:W-:Y:S08]  /*1db0*/  BAR.SYNC.DEFER_BLOCKING 0x0 ;  /* 0x0000000000007b1d */ /* 0x000ff00000010000 */
[----:B------:R-:W-:Y:S06]  /*1dc0*/  BAR.SYNC.DEFER_BLOCKING 0x0 ;  /* 0x0000000000007b1d */ /* 0x000fec0000010000 */
[----:B------:R-:W-:Y:S05]  /*1dd0*/  @!P1 BRA `(.L_x_36) ;  /* 0x0000000000749947 */ /* 0x000fea0003800000 */
[----:B------:R-:W-:-:S13]  /*1de0*/  LOP3.LUT P0, RZ, R2, 0x2, RZ, 0xc0, !PT ;  /* 0x0000000202ff7812 */ /* 0x000fda000780c0ff */
[----:B------:R-:W-:Y:S05]  /*1df0*/  @P0 BRA `(.L_x_37) ;  /* 0x0000000000380947 */ /* 0x000fea0003800000 */
[----:B0-----:R-:W-:Y:S04]  /*1e00*/  LDS.64 R12, [R7+UR7] ;  /* 0x00000007070c7984 */ /* 0x001fe80008000a00 */
[----:B------:R-:W0:Y:S02]  /*1e10*/  LDS.64 R14, [R0+UR7] ;  /* 0x00000007000e7984 */ /* 0x000e240008000a00 */
[----:B0-----:R-:W-:-:S04]  /*1e20*/  ISETP.GT.U32.AND P0, PT, R12, R14, PT ;  /* 0x0000000e0c00720c */ /* 0x001fc80003f04070 */
[----:B------:R-:W-:-:S13]  /*1e30*/  ISETP.GT.AND.EX P0, PT, R13, R15, PT, P0 ;  /* 0x0000000f0d00720c */ /* 0x000fda0003f04300 */
[----:B------:R-:W-:Y:S05]  /*1e40*/  @!P0 BRA `(.L_x_36) ;  /* 0x0000000000588947 */ /* 0x000fea0003800000 */
[----:B------:R-:W-:Y:S01]  /*1e50*/  SHF.R.S32.HI R13, RZ, 0x1f, R12 ;  /* 0x0000001fff0d7819 */ /* 0x000fe2000001140c */
[----:B------:R-:W-:Y:S04]  /*1e60*/  STS.64 [R7+UR7], R14 ;  /* 0x0000000e07007988 */ /* 0x000fe80008000a07 */
[----:B------:R-:W-:Y:S04]  /*1e70*/  STS.64 [R0+UR7], R12 ;  /* 0x0000000c00007988 */ /* 0x000fe80008000a07 */
[----:B------:R-:W0:Y:S04]  /*1e80*/  LDS R16, [R7+UR9] ;  /* 0x0000000907107984 */ /* 0x000e280008000800 */
[----:B------:R-:W2:Y:S01]  /*1e90*/  LDS.64 R18, [R0+UR9] ;  /* 0x0000000900127984 */ /* 0x000ea20008000a00 */
[----:B0-----:R-:W-:-:S03]  /*1ea0*/  SHF.R.S32.HI R17, RZ, 0x1f, R16 ;  /* 0x0000001fff117819 */ /* 0x001fc60000011410 */
[----:B--2---:R3:W-:Y:S04]  /*1eb0*/  STS.64 [R7+UR9], R18 ;  /* 0x0000001207007988 */ /* 0x0047e80008000a09 */
[----:B------:R3:W-:Y:S01]  /*1ec0*/  STS.64 [R0+UR9], R16 ;  /* 0x0000001000007988 */ /* 0x0007e20008000a09 */
[----:B------:R-:W-:Y:S05]  /*1ed0*/  BRA `(.L_x_36) ;  /* 0x0000000000347947 */ /* 0x000fea0003800000 */
.L_x_37:
[----:B0-----:R-:W-:Y:S04]  /*1ee0*/  LDS.64 R12, [R7+UR7] ;  /* 0x00000007070c7984 */ /* 0x001fe80008000a00 */
[----:B------:R-:W0:Y:S02]  /*1ef0*/  LDS.64 R14, [R0+UR7] ;  /* 0x00000007000e7984 */ /* 0x000e240008000a00 */
[----:B0-----:R-:W-:-:S04]  /*1f00*/  ISETP.GE.U32.AND P0, PT, R12, R14, PT ;  /* 0x0000000e0c00720c */ /* 0x001fc80003f06070 */
[----:B------:R-:W-:-:S13]  /*1f10*/  ISETP.GE.AND.EX P0, PT, R13, R15, PT, P0 ;  /* 0x0000000f0d00720c */ /* 0x000fda0003f06300 */
[----:B------:R-:W-:Y:S05]  /*1f20*/  @P0 BRA `(.L_x_36) ;  /* 0x0000000000200947 */ /* 0x000fea0003800000 */
[----:B------:R-:W-:Y:S01]  /*1f30*/  SHF.R.S32.HI R13, RZ, 0x1f, R12 ;  /* 0x0000001fff0d7819 */ /* 0x000fe2000001140c */
[----:B------:R-:W-:Y:S04]  /*1f40*/  STS.64 [R7+UR7], R14 ;  /* 0x0000000e07007988 */ /* 0x000fe80008000a07 */
[----:B------:R-:W-:Y:S04]  /*1f50*/  STS.64 [R0+UR7], R12 ;  /* 0x0000000c00007988 */ /* 0x000fe80008000a07 */
[----:B------:R-:W0:Y:S04]  /*1f60*/  LDS R16, [R7+UR9] ;  /* 0x0000000907107984 */ /* 0x000e280008000800 */
[----:B------:R-:W2:Y:S01]  /*1f70*/  LDS.64 R18, [R0+UR9] ;  /* 0x0000000900127984 */ /* 0x000ea20008000a00 */
[----:B0-----:R-:W-:-:S03]  /*1f80*/  SHF.R.S32.HI R17, RZ, 0x1f, R16 ;  /* 0x0000001fff117819 */ /* 0x001fc60000011410 */
[----:B--2---:R2:W-:Y:S04]  /*1f90*/  STS.64 [R7+UR9], R18 ;  /* 0x0000001207007988 */ /* 0x0045e80008000a09 */
[----:B------:R2:W-:Y:S02]  /*1fa0*/  STS.64 [R0+UR9], R16 ;  /* 0x0000001000007988 */ /* 0x0005e40008000a09 */
.L_x_36:
[----:B------:R-:W-:Y:S05]  /*1fb0*/  BSYNC.RECONVERGENT B0 ;  /* 0x0000000000007941 */ /* 0x000fea0003800200 */
.L_x_35:
[----:B------:R-:W-:Y:S06]  /*1fc0*/  BAR.SYNC.DEFER_BLOCKING 0x0 ;  /* 0x0000000000007b1d */ /* 0x000fec0000010000 */
[----:B------:R-:W-:Y:S04]  /*1fd0*/  BSSY.RECONVERGENT B0, `(.L_x_38) ;  /* 0x0000020000007945 */ /* 0x000fe80003800200 */
[----:B------:R-:W-:Y:S05]  /*1fe0*/  @!P2 BRA `(.L_x_39) ;  /* 0x000000000078a947 */ /* 0x000fea0003800000 */
[----:B-1----:R-:W-:-:S04]  /*1ff0*/  LOP3.LUT R11, R2, 0x4, RZ, 0xc0, !PT ;  /* 0x00000004020b7812 */ /* 0x002fc800078ec0ff */
[----:B------:R-:W-:-:S13]  /*2000*/  ISETP.NE.AND P0, PT, R11, RZ, PT ;  /* 0x000000ff0b00720c */ /* 0x000fda0003f05270 */
[----:B------:R-:W-:Y:S05]  /*2010*/  @!P0 BRA `(.L_x_40) ;  /* 0x0000000000388947 */ /* 0x000fea0003800000 */
        /* <DEDUP_REMOVED lines=8> */
[----:B--23--:R-:W0:Y:S04]  /*20a0*/  LDS R16, [R7+UR9] ;  /* 0x0000000907107984 */ /* 0x00ce280008000800 */
[----:B------:R-:W1:Y:S01]  /*20b0*/  LDS.64 R18, [R4+UR9] ;  /* 0x0000000904127984 */ /* 0x000e620008000a00 */
[----:B0-----:R-:W-:-:S03]  /*20c0*/  SHF.R.S32.HI R17, RZ, 0x1f, R16 ;  /* 0x0000001fff117819 */ /* 0x001fc60000011410 */
[----:B-1----:R0:W-:Y:S04]  /*20d0*/  STS.64 [R7+UR9], R18 ;  /* 0x0000001207007988 */ /* 0x0021e80008000a09 */
[----:B------:R0:W-:Y:S01]  /*20e0*/  STS.64 [R4+UR9], R16 ;  /* 0x0000001004007988 */ /* 0x0001e20008000a09 */
[----:B------:R-:W-:Y:S05]  /*20f0*/  BRA `(.L_x_39) ;  /* 0x0000000000347947 */ /* 0x000fea0003800000 */
.L_x_40:
        /* <DEDUP_REMOVED lines=8> */
[----:B--23--:R-:W0:Y:S04]  /*2180*/  LDS R16, [R7+UR9] ;  /* 0x0000000907107984 */ /* 0x00ce280008000800 */
[----:B------:R-:W1:Y:S01]  /*2190*/  LDS.64 R18, [R4+UR9] ;  /* 0x0000000904127984 */ /* 0x000e620008000a00 */
[----:B0-----:R-:W-:-:S03]  /*21a0*/  SHF.R.S32.HI R17, RZ, 0x1f, R16 ;  /* 0x0000001fff117819 */ /* 0x001fc60000011410 */
[----:B-1----:R4:W-:Y:S04]  /*21b0*/  STS.64 [R7+UR9], R18 ;  /* 0x0000001207007988 */ /* 0x0029e80008000a09 */
[----:B------:R4:W-:Y:S02]  /*21c0*/  STS.64 [R4+UR9], R16 ;  /* 0x0000001004007988 */ /* 0x0009e40008000a09 */
.L_x_39:
[----:B------:R-:W-:Y:S05]  /*21d0*/  BSYNC.RECONVERGENT B0 ;  /* 0x0000000000007941 */ /* 0x000fea0003800200 */
.L_x_38:
        /* <DEDUP_REMOVED lines=14> */
[----:B--234-:R-:W0:Y:S04]  /*22c0*/  LDS R16, [R7+UR9] ;  /* 0x0000000907107984 */ /* 0x01ce280008000800 */
[----:B------:R-:W1:Y:S01]  /*22d0*/  LDS.64 R18, [R0+UR9] ;  /* 0x0000000900127984 */ /* 0x000e620008000a00 */
[----:B0-----:R-:W-:-:S03]  /*22e0*/  SHF.R.S32.HI R17, RZ, 0x1f, R16 ;  /* 0x0000001fff117819 */ /* 0x001fc60000011410 */
[----:B-1----:R0:W-:Y:S04]  /*22f0*/  STS.64 [R7+UR9], R18 ;  /* 0x0000001207007988 */ /* 0x0021e80008000a09 */
[----:B------:R0:W-:Y:S01]  /*2300*/  STS.64 [R0+UR9], R16 ;  /* 0x0000001000007988 */ /* 0x0001e20008000a09 */
[----:B------:R-:W-:Y:S05]  /*2310*/  BRA `(.L_x_42) ;  /* 0x0000000000347947 */ /* 0x000fea0003800000 */
.L_x_43:
        /* <DEDUP_REMOVED lines=8> */
[----:B--234-:R-:W0:Y:S04]  /*23a0*/  LDS R16, [R7+UR9] ;  /* 0x0000000907107984 */ /* 0x01ce280008000800 */
[----:B------:R-:W1:Y:S01]  /*23b0*/  LDS.64 R18, [R0+UR9] ;  /* 0x0000000900127984 */ /* 0x000e620008000a00 */
[----:B0-----:R-:W-:-:S03]  /*23c0*/  SHF.R.S32.HI R17, RZ, 0x1f, R16 ;  /* 0x0000001fff117819 */ /* 0x001fc60000011410 */
[----:B-1----:R0:W-:Y:S04]  /*23d0*/  STS.64 [R7+UR9], R18 ;  /* 0x0000001207007988 */ /* 0x0021e80008000a09 */
[----:B------:R0:W-:Y:S02]  /*23e0*/  STS.64 [R0+UR9], R16 ;  /* 0x0000001000007988 */ /* 0x0001e40008000a09 */
.L_x_42:
[----:B------:R-:W-:Y:S05]  /*23f0*/  BSYNC.RECONVERGENT B0 ;  /* 0x0000000000007941 */ /* 0x000fea0003800200 */
.L_x_41:
[----:B------:R-:W-:Y:S01]  /*2400*/  BAR.SYNC.DEFER_BLOCKING 0x0 ;  /* 0x0000000000007b1d */ /* 0x000fe20000010000 */
[----:B-1----:R-:W-:-:S05]  /*2410*/  LOP3.LUT R11, R2, 0x8, RZ, 0xc0, !PT ;  /* 0x00000008020b7812 */ /* 0x002fca00078ec0ff */
[----:B------:R-:W-:Y:S04]  /*2420*/  BSSY.RECONVERGENT B0, `(.L_x_44) ;  /* 0x000001f000007945 */ /* 0x000fe80003800200 */
[----:B------:R-:W-:Y:S05]  /*2430*/  @!P3 BRA `(.L_x_45) ;  /* 0x000000000074b947 */ /* 0x000fea0003800000 */
        /* <DEDUP_REMOVED lines=16> */
.L_x_46:
        /* <DEDUP_REMOVED lines=13> */
.L_x_45:
[----:B------:R-:W-:Y:S05]  /*2610*/  BSYNC.RECONVERGENT B0 ;  /* 0x0000000000007941 */ /* 0x000fea0003800200 */
.L_x_44:
[----:B------:R-:W-:Y:S06]  /*2620*/  BAR.SYNC.DEFER_BLOCKING 0x0 ;  /* 0x0000000000007b1d */ /* 0x000fec0000010000 */
        /* <DEDUP_REMOVED lines=18> */
.L_x_49:
        /* <DEDUP_REMOVED lines=13> */
.L_x_48:
[----:B------:R-:W-:Y:S05]  /*2820*/  BSYNC.RECONVERGENT B0 ;  /* 0x0000000000007941 */ /* 0x000fea0003800200 */
.L_x_47:
        /* <DEDUP_REMOVED lines=19> */
.L_x_52:
        /* <DEDUP_REMOVED lines=13> */
.L_x_51:
[----:B------:R-:W-:Y:S05]  /*2a30*/  BSYNC.RECONVERGENT B0 ;  /* 0x0000000000007941 */ /* 0x000fea0003800200 */
.L_x_50:
[----:B------:R-:W-:Y:S01]  /*2a40*/  BAR.SYNC.DEFER_BLOCKING 0x0 ;  /* 0x0000000000007b1d */ /* 0x000fe20000010000 */
[----:B------:R-:W-:-:S05]  /*2a50*/  LOP3.LUT R11, R2, 0x10, RZ, 0xc0, !PT ;  /* 0x00000010020b7812 */ /* 0x000fca00078ec0ff */
        /* <DEDUP_REMOVED lines=18> */
.L_x_55:
        /* <DEDUP_REMOVED lines=13> */
.L_x_54:
[----:B------:R-:W-:Y:S05]  /*2c50*/  BSYNC.RECONVERGENT B0 ;  /* 0x0000000000007941 */ /* 0x000fea0003800200 */
.L_x_53:
        /* <DEDUP_REMOVED lines=19> */
.L_x_58:
        /* <DEDUP_REMOVED lines=13> */
.L_x_57:
[----:B------:R-:W-:Y:S05]  /*2e60*/  BSYNC.RECONVERGENT B0 ;  /* 0x0000000000007941 */ /* 0x000fea0003800200 */
.L_x_56:
        /* <DEDUP_REMOVED lines=19> */
.L_x_61:
        /* <DEDUP_REMOVED lines=13> */
.L_x_60:
[----:B------:R-:W-:Y:S05]  /*3070*/  BSYNC.RECONVERGENT B0 ;  /* 0x0000000000007941 */ /* 0x000fea0003800200 */
.L_x_59:
        /* <DEDUP_REMOVED lines=19> */
.L_x_64:
        /* <DEDUP_REMOVED lines=13> */
.L_x_63:
[----:B------:R-:W-:Y:S05]  /*3280*/  BSYNC.RECONVERGENT B0 ;  /* 0x0000000000007941 */ /* 0x000fea0003800200 */
.L_x_62:
[----:B------:R-:W-:Y:S01]  /*3290*/  BAR.SYNC.DEFER_BLOCKING 0x0 ;  /* 0x0000000000007b1d */ /* 0x000fe20000010000 */
[----:B------:R-:W-:-:S07]  /*32a0*/  UIADD3 UR12, UPT, UPT, UR12, 0x380, URZ ;  /* 0x000003800c0c7890 */ /* 0x000fce000fffe0ff */
[----:B01234-:R-:W0:Y:S01]  /*32b0*/  LDC.64 R16, c[0x0][0x390] ;  /* 0x0000e400ff107b82 */ /* 0x01fe220000000a00 */
[----:B------:R-:W-:Y:S07]  /*32c0*/  BSSY.RECONVERGENT B0, `(.L_x_65) ;  /* 0x0000028000007945 */ /* 0x000fee0003800200 */
[----:B------:R-:W1:Y:S01]  /*32d0*/  LDC.64 R20, c[0x0][0x388] ;  /* 0x0000e200ff147b82 */ /* 0x000e620000000a00 */
[----:B------:R-:W2:Y:S07]  /*32e0*/  LDS.64 R12, [R7+UR7] ;  /* 0x00000007070c7984 */ /* 0x000eae0008000a00 */
[----:B------:R-:W3:Y:S02]  /*32f0*/  S2UR UR7, SR_CgaCtaId ;  /* 0x00000000000779c3 */ /* 0x000ee40000008800 */
[----:B---3--:R-:W-:Y:S01]  /*3300*/  ULEA UR7, UR7, UR12, 0x18 ;  /* 0x0000000c07077291 */ /* 0x008fe2000f8ec0ff */
[----:B--2---:R-:W-:Y:S04]  /*3310*/  STS.64 [R10], R12 ;  /* 0x0000000c0a007388 */ /* 0x004fe80000000a00 */
[----:B------:R-:W2:Y:S02]  /*3320*/  LDS R0, [R7+UR9] ;  /* 0x0000000907007984 */ /* 0x000ea40008000800 */
[----:B--2---:R-:W-:-:S05]  /*3330*/  LEA R11, R0, UR7, 0x3 ;  /* 0x00000007000b7c11 */ /* 0x004fca000f8e18ff */
[----:B------:R-:W-:Y:S04]  /*3340*/  STS.64 [R11], R2 ;  /* 0x000000020b007388 */ /* 0x000fe80000000a00 */
[----:B------:R-:W2:Y:S02]  /*3350*/  LDS R0, [R9] ;  /* 0x0000000009007984 */ /* 0x000ea40000000800 */
[----:B--2---:R-:W-:-:S06]  /*3360*/  LEA R0, R0, UR7, 0x3 ;  /* 0x0000000700007c11 */ /* 0x004fcc000f8e18ff */
[----:B------:R-:W2:Y:S02]  /*3370*/  LDS R0, [R0] ;  /* 0x0000000000007984 */ /* 0x000ea40000000800 */
[----:B--2---:R-:W-:-:S05]  /*3380*/  LEA R4, R0, UR4, 0x3 ;  /* 0x0000000400047c11 */ /* 0x004fca000f8e18ff */
[----:B------:R2:W3:Y:S02]  /*3390*/  LDS.64 R14, [R4] ;  /* 0x00000000040e7984 */ /* 0x0004e40000000a00 */
[----:B--2---:R-:W2:Y:S01]  /*33a0*/  S2R R4, SR_TID.X ;  /* 0x0000000000047919 */ /* 0x004ea20000002100 */
[----:B---3--:R-:W-:Y:S01]  /*33b0*/  ISETP.GT.U32.AND P0, PT, R14, 0x3e6, PT ;  /* 0x000003e60e00780c */ /* 0x008fe20003f04070 */
[----:B--2---:R-:W-:-:S03]  /*33c0*/  IMAD R11, R5, 0x10, R4 ;  /* 0x00000010050b7824 */ /* 0x004fc600078e0204 */
[----:B------:R-:W-:Y:S01]  /*33d0*/  ISETP.GT.AND.EX P0, PT, R15, RZ, PT, P0 ;  /* 0x000000ff0f00720c */ /* 0x000fe20003f04300 */
[----:B0-----:R-:W-:-:S12]  /*33e0*/  IMAD.WIDE.U32 R16, R11, 0x8, R16 ;  /* 0x000000080b107825 */ /* 0x001fd800078e0010 */
[----:B------:R-:W0:Y:S01]  /*33f0*/  @P0 LDS.64 R14, [R7+UR5] ;  /* 0x00000005070e0984 */ /* 0x000e220008000a00 */
[--C-:B------:R-:W-:Y:S01]  /*3400*/  @!P0 IMAD.MOV.U32 R18, RZ, RZ, R0.reuse ;  /* 0x000000ffff128224 */ /* 0x100fe200078e0000 */
[----:B------:R-:W-:Y:S02]  /*3410*/  @!P0 SHF.R.S32.HI R19, RZ, 0x1f, R0 ;  /* 0x0000001fff138819 */ /* 0x000fe40000011400 */
[----:B0-----:R-:W-:-:S05]  /*3420*/  @P0 IADD3 R18, P1, PT, R14, 0x10, RZ ;  /* 0x000000100e120810 */ /* 0x001fca0007f3e0ff */
[----:B------:R-:W-:Y:S01]  /*3430*/  @P0 IMAD.X R19, RZ, RZ, R15, P1 ;  /* 0x000000ffff130224 */ /* 0x000fe200008e060f */
[----:B------:R-:W-:-:S04]  /*3440*/  ISETP.GT.U32.AND P0, PT, R12, 0x3e6, PT ;  /* 0x000003e60c00780c */ /* 0x000fc80003f04070 */
[----:B------:R1:W-:Y:S01]  /*3450*/  STS.64 [R9], R18 ;  /* 0x0000001209007388 */ /* 0x0003e20000000a00 */
[----:B------:R-:W-:-:S03]  /*3460*/  ISETP.GT.AND.EX P0, PT, R13, RZ, PT, P0 ;  /* 0x000000ff0d00720c */ /* 0x000fc60003f04300 */
[----:B------:R-:W0:Y:S01]  /*3470*/  LDS R0, [R7+UR6] ;  /* 0x0000000607007984 */ /* 0x000e220008000800 */
[----:B-1----:R-:W-:Y:S01]  /*3480*/  IMAD.WIDE.U32 R8, R11, 0x8, R20 ;  /* 0x000000080b087825 */ /* 0x002fe200078e0014 */
[----:B0-----:R-:W-:-:S05]  /*3490*/  LEA R0, R0, UR10, 0x3 ;  /* 0x0000000a00007c11 */ /* 0x001fca000f8e18ff */
[----:B------:R0:W1:Y:S03]  /*34a0*/  LDS.64 R14, [R0] ;  /* 0x00000000000e7984 */ /* 0x0000660000000a00 */
[----:B------:R-:W-:Y:S05]  /*34b0*/  @P0 BRA `(.L_x_66) ;  /* 0x0000000000200947 */ /* 0x000fea0003800000 */
[----:B------:R-:W2:Y:S02]  /*34c0*/  LDS.64 R10, [R10+0x8] ;  /* 0x000008000a0a7984 */ /* 0x000ea40000000a00 */
[----:B--2---:R-:W-:-:S04]  /*34d0*/  ISETP.NE.U32.AND P0, PT, R10, 0x3e7, PT ;  /* 0x000003e70a00780c */ /* 0x004fc80003f05070 */
[----:B------:R-:W-:-:S13]  /*34e0*/  ISETP.NE.AND.EX P0, PT, R11, RZ, PT, P0 ;  /* 0x000000ff0b00720c */ /* 0x000fda0003f05300 */
[----:B------:R-:W2:Y:S01]  /*34f0*/  @!P0 LDC.64 R6, c[0x0][0x398] ;  /* 0x0000e600ff068b82 */ /* 0x000ea20000000a00 */
[----:B------:R-:W-:Y:S02]  /*3500*/  @!P0 VIADD R2, R2, 0x1 ;  /* 0x0000000102028836 */ /* 0x000fe40000000000 */
[----:B------:R-:W-:Y:S02]  /*3510*/  @!P0 IMAD.MOV.U32 R3, RZ, RZ, RZ ;  /* 0x000000ffff038224 */ /* 0x000fe400078e00ff */
[----:B--2---:R-:W-:-:S05]  /*3520*/  @!P0 IMAD.WIDE.U32 R4, R5, 0x8, R6 ;  /* 0x0000000805048825 */ /* 0x004fca00078e0006 */
[----:B------:R2:W-:Y:S02]  /*3530*/  @!P0 STG.E.64 desc[UR14][R4.64], R2 ;  /* 0x0000000204008986 */ /* 0x0005e4000c101b0e */
.L_x_66:
[----:B------:R-:W-:Y:S05]  /*3540*/  BSYNC.RECONVERGENT B0 ;  /* 0x0000000000007941 */ /* 0x000fea0003800200 */
.L_x_65:
[----:B-1----:R-:W-:Y:S04]  /*3550*/  STG.E.64 desc[UR14][R16.64], R14 ;  /* 0x0000000e10007986 */ /* 0x002fe8000c101b0e */
[----:B------:R-:W-:Y:S01]  /*3560*/  STG.E.64 desc[UR14][R8.64], R12 ;  /* 0x0000000c08007986 */ /* 0x000fe2000c101b0e */
[----:B------:R-:W-:Y:S05]  /*3570*/  EXIT ;  /* 0x000000000000794d */ /* 0x000fea0003800000 */
.L_x_67:
        /* <DEDUP_REMOVED lines=16> */
.L_x_69:


//--------------------- .nv.shared.reserved.0     --------------------------
	.section	.nv.shared.reserved.0,"aw",@nobits
	.weak		__nv_reservedSMEM_offset_0_alias
	.size		__nv_reservedSMEM_offset_0_alias, 0, 64
	.other		__nv_reservedSMEM_offset_0_alias,@"STO_CUDA_RESERVED_SHARED STV_DEFAULT"
__nv_reservedSMEM_offset_0_alias:
	.zero		0
	.zero		64


//--------------------- .nv.global                --------------------------
	.section	.nv.global,"aw",@nobits
.nv.global:
	.type		_ZN34_INTERNAL_786e8110_4_k_cu_ca2371426thrust24THRUST_300001_SM_1000_NS3seqE,@object
	.size		_ZN34_INTERNAL_786e8110_4_k_cu_ca2371426thrust24THRUST_300001_SM_1000_NS3seqE,(_ZN34_INTERNAL_786e8110_4_k_cu_ca2371424cuda3std3__48in_placeE - _ZN34_INTERNAL_786e8110_4_k_cu_ca2371426thrust24THRUST_300001_SM_1000_NS3seqE)
_ZN34_INTERNAL_786e8110_4_k_cu_ca2371426thrust24THRUST_300001_SM_1000_NS3seqE:
	.zero		1
	.type		_ZN34_INTERNAL_786e8110_4_k_cu_ca2371424cuda3std3__48in_placeE,@object
	.size		_ZN34_INTERNAL_786e8110_4_k_cu_ca2371424cuda3std3__48in_placeE,(_ZN34_INTERNAL_786e8110_4_k_cu_ca2371424cuda3std6ranges3__45__cpo4sizeE - _ZN34_INTERNAL_786e8110_4_k_cu_ca2371424cuda3std3__48in_placeE)
_ZN34_INTERNAL_786e8110_4_k_cu_ca2371424cuda3std3__48in_placeE:
	.zero		1
	.type		_ZN34_INTERNAL_786e8110_4_k_cu_ca2371424cuda3std6ranges3__45__cpo4sizeE,@object
	.size		_ZN34_INTERNAL_786e8110_4_k_cu_ca2371424cuda3std6ranges3__45__cpo4sizeE,(_ZN34_INTERNAL_786e8110_4_k_cu_ca2371426thrust24THRUST_300001_SM_1000_NS12placeholders2_3E - _ZN34_INTERNAL_786e8110_4_k_cu_ca2371424cuda3std6ranges3__45__cpo4sizeE)
_ZN34_INTERNAL_786e8110_4_k_cu_ca2371424cuda3std6ranges3__45__cpo4sizeE:
	.zero		1
	.type		_ZN34_INTERNAL_786e8110_4_k_cu_ca2371426thrust24THRUST_300001_SM_1000_NS12placeholders2_3E,@object
	.size		_ZN34_INTERNAL_786e8110_4_k_cu_ca2371426thrust24THRUST_300001_SM_1000_NS12placeholders2_3E,(_ZN34_INTERNAL_786e8110_4_k_cu_ca2371424cuda3std3__45__cpo6cbeginE - _ZN34_INTERNAL_786e8110_4_k_cu_ca2371426thrust24THRUST_300001_SM_1000_NS12placeholders2_3E)
_ZN34_INTERNAL_786e8110_4_k_cu_ca2371426thrust24THRUST_300001_SM_1000_NS12placeholders2_3E:
	.zero		1
	.type		_ZN34_INTERNAL_786e8110_4_k_cu_ca2371424cuda3std3__45__cpo6cbeginE,@object
	.size		_ZN34_INTERNAL_786e8110_4_k_cu_ca2371424cuda3std3__45__cpo6cbeginE,(_ZN34_INTERNAL_786e8110_4_k_cu_ca2371424cuda3std6ranges3__45__cpo6cbeginE - _ZN34_INTERNAL_786e8110_4_k_cu_ca2371424cuda3std3__45__cpo6cbeginE)
_ZN34_INTERNAL_786e8110_4_k_cu_ca2371424cuda3std3__45__cpo6cbeginE:
	.zero		1
	.type		_ZN34_INTERNAL_786e8110_4_k_cu_ca2371424cuda3std6ranges3__45__cpo6cbeginE,@object
	.size		_ZN34_INTERNAL_786e8110_4_k_cu_ca2371424cuda3std6ranges3__45__cpo6cbeginE,(_ZN34_INTERNAL_786e8110_4_k_cu_ca2371426thrust24THRUST_300001_SM_1000_NS12placeholders2_7E - _ZN34_INTERNAL_786e8110_4_k_cu_ca2371424cuda3std6ranges3__45__cpo6cbeginE)
_ZN34_INTERNAL_786e8110_4_k_cu_ca2371424cuda3std6ranges3__45__cpo6cbeginE:
	.zero		1
	.type		_ZN34_INTERNAL_786e8110_4_k_cu_ca2371426thrust24THRUST_300001_SM_1000_NS12placeholders2_7E,@object
	.size		_ZN34_INTERNAL_786e8110_4_k_cu_ca2371426thrust24THRUST_300001_SM_1000_NS12placeholders2_7E,(_ZN34_INTERNAL_786e8110_4_k_cu_ca2371424cuda3std3__45__cpo7crbeginE - _ZN34_INTERNAL_786e8110_4_k_cu_ca2371426thrust24THRUST_300001_SM_1000_NS12placeholders2_7E)
_ZN34_INTERNAL_786e8110_4_k_cu_ca2371426thrust24THRUST_300001_SM_1000_NS12placeholders2_7E:
	.zero		1
	.type		_ZN34_INTERNAL_786e8110_4_k_cu_ca2371424cuda3std3__45__cpo7crbeginE,@object
	.size		_ZN34_INTERNAL_786e8110_4_k_cu_ca2371424cuda3std3__45__cpo7crbeginE,(_ZN34_INTERNAL_786e8110_4_k_cu_ca2371424cuda3std6ranges3__45__cpo4nextE - _ZN34_INTERNAL_786e8110_4_k_cu_ca2371424cuda3std3__45__cpo7crbeginE)
_ZN34_INTERNAL_786e8110_4_k_cu_ca2371424cuda3std3__45__cpo7crbeginE:
	.zero		1
	.type		_ZN34_INTERNAL_786e8110_4_k_cu_ca2371424cuda3std6ranges3__45__cpo4nextE,@object
	.size		_ZN34_INTERNAL_786e8110_4_k_cu_ca2371424cuda3std6ranges3__45__cpo4nextE,(_ZN34_INTERNAL_786e8110_4_k_cu_ca2371424cuda3std6ranges3__45__cpo4swapE - _ZN34_INTERNAL_786e8110_4_k_cu_ca2371424cuda3std6ranges3__45__cpo4nextE)
_ZN34_INTERNAL_786e8110_4_k_cu_ca2371424cuda3std6ranges3__45__cpo4nextE:
	.zero		1
	.type		_ZN34_INTERNAL_786e8110_4_k_cu_ca2371424cuda3std6ranges3__45__cpo4swapE,@object
	.size		_ZN34_INTERNAL_786e8110_4_k_cu_ca2371424cuda3std6ranges3__45__cpo4swapE,(_ZN34_INTERNAL_786e8110_4_k_cu_ca2371426thrust24THRUST_300001_SM_1000_NS8cuda_cub10par_nosyncE - _ZN34_INTERNAL_786e8110_4_k_cu_ca2371424cuda3std6ranges3__45__cpo4swapE)
_ZN34_INTERNAL_786e8110_4_k_cu_ca2371424cuda3std6ranges3__45__cpo4swapE:
	.zero		1
	.type		_ZN34_INTERNAL_786e8110_4_k_cu_ca2371426thrust24THRUST_300001_SM_1000_NS8cuda_cub10par_nosyncE,@object
	.size		_ZN34_INTERNAL_786e8110_4_k_cu_ca2371426thrust24THRUST_300001_SM_1000_NS8cuda_cub10par_nosyncE,(_ZN34_INTERNAL_786e8110_4_k_cu_ca2371426thrust24THRUST_300001_SM_1000_NS12placeholders2_9E - _ZN34_INTERNAL_786e8110_4_k_cu_ca2371426thrust24THRUST_300001_SM_1000_NS8cuda_cub10par_nosyncE)
_ZN34_INTERNAL_786e8110_4_k_cu_ca2371426thrust24THRUST_300001_SM_1000_NS8cuda_cub10par_nosyncE:
	.zero		1
	.type		_ZN34_INTERNAL_786e8110_4_k_cu_ca2371426thrust24THRUST_300001_SM_1000_NS12placeholders2_9E,@object
	.size		_ZN34_INTERNAL_786e8110_4_k_cu_ca2371426thrust24THRUST_300001_SM_1000_NS12placeholders2_9E,(_ZN34_INTERNAL_786e8110_4_k_cu_ca2371424cuda3std3__436_GLOBAL__N__786e8110_4_k_cu_ca2371426ignoreE - _ZN34_INTERNAL_786e8110_4_k_cu_ca2371426thrust24THRUST_300001_SM_1000_NS12placeholders2_9E)
_ZN34_INTERNAL_786e8110_4_k_cu_ca2371426thrust24THRUST_300001_SM_1000_NS12placeholders2_9E:
	.zero		1
	.type		_ZN34_INTERNAL_786e8110_4_k_cu_ca2371424cuda3std3__436_GLOBAL__N__786e8110_4_k_cu_ca2371426ignoreE,@object
	.size		_ZN34_INTERNAL_786e8110_4_k_cu_ca2371424cuda3std3__436_GLOBAL__N__786e8110_4_k_cu_ca2371426ignoreE,(_ZN34_INTERNAL_786e8110_4_k_cu_ca2371424cuda3std6ranges3__45__cpo4dataE - _ZN34_INTERNAL_786e8110_4_k_cu_ca2371424cuda3std3__436_GLOBAL__N__786e8110_4_k_cu_ca2371426ignoreE)
_ZN34_INTERNAL_786e8110_4_k_cu_ca2371424cuda3std3__436_GLOBAL__N__786e8110_4_k_cu_ca2371426ignoreE:
	.zero		1
	.type		_ZN34_INTERNAL_786e8110_4_k_cu_ca2371424cuda3std6ranges3__45__cpo4dataE,@object
	.size		_ZN34_INTERNAL_786e8110_4_k_cu_ca2371424cuda3std6ranges3__45__cpo4dataE,(_ZN34_INTERNAL_786e8110_4_k_cu_ca2371426thrust24THRUST_300001_SM_1000_NS12placeholders2_1E - _ZN34_INTERNAL_786e8110_4_k_cu_ca2371424cuda3std6ranges3__45__cpo4dataE)
_ZN34_INTERNAL_786e8110_4_k_cu_ca2371424cuda3std6ranges3__45__cpo4dataE:
	.zero		1
	.type		_ZN34_INTERNAL_786e8110_4_k_cu_ca2371426thrust24THRUST_300001_SM_1000_NS12placeholders2_1E,@object
	.size		_ZN34_INTERNAL_786e8110_4_k_cu_ca2371426thrust24THRUST_300001_SM_1000_NS12placeholders2_1E,(_ZN34_INTERNAL_786e8110_4_k_cu_ca2371424cuda3std3__45__cpo5beginE - _ZN34_INTERNAL_786e8110_4_k_cu_ca2371426thrust24THRUST_300001_SM_1000_NS12placeholders2_1E)
_ZN34_INTERNAL_786e8110_4_k_cu_ca2371426thrust24THRUST_300001_SM_1000_NS12placeholders2_1E:
	.zero		1
	.type		_ZN34_INTERNAL_786e8110_4_k_cu_ca2371424cuda3std3__45__cpo5beginE,@object
	.size		_ZN34_INTERNAL_786e8110_4_k_cu_ca2371424cuda3std3__45__cpo5beginE,(_ZN34_INTERNAL_786e8110_4_k_cu_ca2371424cuda3std6ranges3__45__cpo5beginE - _ZN34_INTERNAL_786e8110_4_k_cu_ca2371424cuda3std3__45__cpo5beginE)
_ZN34_INTERNAL_786e8110_4_k_cu_ca2371424cuda3std3__45__cpo5beginE:
	.zero		1
	.type		_ZN34_INTERNAL_786e8110_4_k_cu_ca2371424cuda3std6ranges3__45__cpo5beginE,@object
	.size		_ZN34_INTERNAL_786e8110_4_k_cu_ca2371424cuda3std6ranges3__45__cpo5beginE,(_ZN34_INTERNAL_786e8110_4_k_cu_ca2371426thrust24THRUST_300001_SM_1000_NS12placeholders2_5E - _ZN34_INTERNAL_786e8110_4_k_cu_ca2371424cuda3std6ranges3__45__cpo5beginE)
_ZN34_INTERNAL_786e8110_4_k_cu_ca2371424cuda3std6ranges3__45__cpo5beginE:
	.zero		1
	.type		_ZN34_INTERNAL_786e8110_4_k_cu_ca2371426thrust24THRUST_300001_SM_1000_NS12placeholders2_5E,@object
	.size		_ZN34_INTERNAL_786e8110_4_k_cu_ca2371426thrust24THRUST_300001_SM_1000_NS12placeholders2_5E,(_ZN34_INTERNAL_786e8110_4_k_cu_ca2371424cuda3std3__45__cpo6rbeginE - _ZN34_INTERNAL_786e8110_4_k_cu_ca2371426thrust24THRUST_300001_SM_1000_NS12placeholders2_5E)
_ZN34_INTERNAL_786e8110_4_k_cu_ca2371426thrust24THRUST_300001_SM_1000_NS12placeholders2_5E:
	.zero		1
	.type		_ZN34_INTERNAL_786e8110_4_k_cu_ca2371424cuda3std3__45__cpo6rbeginE,@object
	.size		_ZN34_INTERNAL_786e8110_4_k_cu_ca2371424cuda3std3__45__cpo6rbeginE,(_ZN34_INTERNAL_786e8110_4_k_cu_ca2371424cuda3std6ranges3__45__cpo7advanceE - _ZN34_INTERNAL_786e8110_4_k_cu_ca2371424cuda3std3__45__cpo6rbeginE)
_ZN34_INTERNAL_786e8110_4_k_cu_ca2371424cuda3std3__45__cpo6rbeginE:
	.zero		1
	.type		_ZN34_INTERNAL_786e8110_4_k_cu_ca2371424cuda3std6ranges3__45__cpo7advanceE,@object
	.size		_ZN34_INTERNAL_786e8110_4_k_cu_ca2371424cuda3std6ranges3__45__cpo7advanceE,(_ZN34_INTERNAL_786e8110_4_k_cu_ca2371424cuda3std3__47nulloptE - _ZN34_INTERNAL_786e8110_4_k_cu_ca2371424cuda3std6ranges3__45__cpo7advanceE)
_ZN34_INTERNAL_786e8110_4_k_cu_ca2371424cuda3std6ranges3__45__cpo7advanceE:
	.zero		1
	.type		_ZN34_INTERNAL_786e8110_4_k_cu_ca2371424cuda3std3__47nulloptE,@object
	.size		_ZN34_INTERNAL_786e8110_4_k_cu_ca2371424cuda3std3__47nulloptE,(_ZN34_INTERNAL_786e8110_4_k_cu_ca2371424cuda3std6ranges3__45__cpo8distanceE - _ZN34_INTERNAL_786e8110_4_k_cu_ca2371424cuda3std3__47nulloptE)
_ZN34_INTERNAL_786e8110_4_k_cu_ca2371424cuda3std3__47nulloptE:
	.zero		1
	.type		_ZN34_INTERNAL_786e8110_4_k_cu_ca2371424cuda3std6ranges3__45__cpo8distanceE,@object
	.size		_ZN34_INTERNAL_786e8110_4_k_cu_ca2371424cuda3std6ranges3__45__cpo8distanceE,(_ZN34_INTERNAL_786e8110_4_k_cu_ca2371426thrust24THRUST_300001_SM_1000_NS12placeholders3_10E - _ZN34_INTERNAL_786e8110_4_k_cu_ca2371424cuda3std6ranges3__45__cpo8distanceE)
_ZN34_INTERNAL_786e8110_4_k_cu_ca2371424cuda3std6ranges3__45__cpo8distanceE:
	.zero		1
	.type		_ZN34_INTERNAL_786e8110_4_k_cu_ca2371426thrust24THRUST_300001_SM_1000_NS12placeholders3_10E,@object
	.size		_ZN34_INTERNAL_786e8110_4_k_cu_ca2371426thrust24THRUST_300001_SM_1000_NS12placeholders3_10E,(_ZN34_INTERNAL_786e8110_4_k_cu_ca2371424cuda3std3__419piecewise_constructE - _ZN34_INTERNAL_786e8110_4_k_cu_ca2371426thrust24THRUST_300001_SM_1000_NS12placeholders3_10E)
_ZN34_INTERNAL_786e8110_4_k_cu_ca2371426thrust24THRUST_300001_SM_1000_NS12placeholders3_10E:
	.zero		1
	.type		_ZN34_INTERNAL_786e8110_4_k_cu_ca2371424cuda3std3__419piecewise_constructE,@object
	.size		_ZN34_INTERNAL_786e8110_4_k_cu_ca2371424cuda3std3__419piecewise_constructE,(_ZN34_INTERNAL_786e8110_4_k_cu_ca2371424cuda3std6ranges3__45__cpo5cdataE - _ZN34_INTERNAL_786e8110_4_k_cu_ca2371424cuda3std3__419piecewise_constructE)
_ZN34_INTERNAL_786e8110_4_k_cu_ca2371424cuda3std3__419piecewise_constructE:
	.zero		1
	.type		_ZN34_INTERNAL_786e8110_4_k_cu_ca2371424cuda3std6ranges3__45__cpo5cdataE,@object
	.size		_ZN34_INTERNAL_786e8110_4_k_cu_ca2371424cuda3std6ranges3__45__cpo5cdataE,(_ZN34_INTERNAL_786e8110_4_k_cu_ca2371426thrust24THRUST_300001_SM_1000_NS12placeholders2_2E - _ZN34_INTERNAL_786e8110_4_k_cu_ca2371424cuda3std6ranges3__45__cpo5cdataE)
_ZN34_INTERNAL_786e8110_4_k_cu_ca2371424cuda3std6ranges3__45__cpo5cdataE:
	.zero		1
	.type		_ZN34_INTERNAL_786e8110_4_k_cu_ca2371426thrust24THRUST_300001_SM_1000_NS12placeholders2_2E,@object
	.size		_ZN34_INTERNAL_786e8110_4_k_cu_ca2371426thrust24THRUST_300001_SM_1000_NS12placeholders2_2E,(_ZN34_INTERNAL_786e8110_4_k_cu_ca2371424cuda3std3__45__cpo3endE - _ZN34_INTERNAL_786e8110_4_k_cu_ca2371426thrust24THRUST_300001_SM_1000_NS12placeholders2_2E)
_ZN34_INTERNAL_786e8110_4_k_cu_ca2371426thrust24THRUST_300001_SM_1000_NS12placeholders2_2E:
	.zero		1
	.type		_ZN34_INTERNAL_786e8110_4_k_cu_ca2371424cuda3std3__45__cpo3endE,@object
	.size		_ZN34_INTERNAL_786e8110_4_k_cu_ca2371424cuda3std3__45__cpo3endE,(_ZN34_INTERNAL_786e8110_4_k_cu_ca2371424cuda3std6ranges3__45__cpo3endE - _ZN34_INTERNAL_786e8110_4_k_cu_ca2371424cuda3std3__45__cpo3endE)
_ZN34_INTERNAL_786e8110_4_k_cu_ca2371424cuda3std3__45__cpo3endE:
	.zero		1
	.type		_ZN34_INTERNAL_786e8110_4_k_cu_ca2371424cuda3std6ranges3__45__cpo3endE,@object
	.size		_ZN34_INTERNAL_786e8110_4_k_cu_ca2371424cuda3std6ranges3__45__cpo3endE,(_ZN34_INTERNAL_786e8110_4_k_cu_ca2371426thrust24THRUST_300001_SM_1000_NS12placeholders2_6E - _ZN34_INTERNAL_786e8110_4_k_cu_ca2371424cuda3std6ranges3__45__cpo3endE)
_ZN34_INTERNAL_786e8110_4_k_cu_ca2371424cuda3std6ranges3__45__cpo3endE:
	.zero		1
	.type		_ZN34_INTERNAL_786e8110_4_k_cu_ca2371426thrust24THRUST_300001_SM_1000_NS12placeholders2_6E,@object
	.size		_ZN34_INTERNAL_786e8110_4_k_cu_ca2371426thrust24THRUST_300001_SM_1000_NS12placeholders2_6E,(_ZN34_INTERNAL_786e8110_4_k_cu_ca2371424cuda3std3__45__cpo4rendE - _ZN34_INTERNAL_786e8110_4_k_cu_ca2371426thrust24THRUST_300001_SM_1000_NS12placeholders2_6E)
_ZN34_INTERNAL_786e8110_4_k_cu_ca2371426thrust24THRUST_300001_SM_1000_NS12placeholders2_6E:
	.zero		1
	.type		_ZN34_INTERNAL_786e8110_4_k_cu_ca2371424cuda3std3__45__cpo4rendE,@object
	.size		_ZN34_INTERNAL_786e8110_4_k_cu_ca2371424cuda3std3__45__cpo4rendE,(_ZN34_INTERNAL_786e8110_4_k_cu_ca2371424cuda3std6ranges3__45__cpo9iter_swapE - _ZN34_INTERNAL_786e8110_4_k_cu_ca2371424cuda3std3__45__cpo4rendE)
_ZN34_INTERNAL_786e8110_4_k_cu_ca2371424cuda3std3__45__cpo4rendE:
	.zero		1
	.type		_ZN34_INTERNAL_786e8110_4_k_cu_ca2371424cuda3std6ranges3__45__cpo9iter_swapE,@object
	.size		_ZN34_INTERNAL_786e8110_4_k_cu_ca2371424cuda3std6ranges3__45__cpo9iter_swapE,(_ZN34_INTERNAL_786e8110_4_k_cu_ca2371424cuda3std3__48unexpectE - _ZN34_INTERNAL_786e8110_4_k_cu_ca2371424cuda3std6ranges3__45__cpo9iter_swapE)
_ZN34_INTERNAL_786e8110_4_k_cu_ca2371424cuda3std6ranges3__45__cpo9iter_swapE:
	.zero		1
	.type		_ZN34_INTERNAL_786e8110_4_k_cu_ca2371424cuda3std3__48unexpectE,@object
	.size		_ZN34_INTERNAL_786e8110_4_k_cu_ca2371424cuda3std3__48unexpectE,(_ZN34_INTERNAL_786e8110_4_k_cu_ca2371426thrust24THRUST_300001_SM_1000_NS8cuda_cub3parE - _ZN34_INTERNAL_786e8110_4_k_cu_ca2371424cuda3std3__48unexpectE)
_ZN34_INTERNAL_786e8110_4_k_cu_ca2371424cuda3std3__48unexpectE:
	.zero		1
	.type		_ZN34_INTERNAL_786e8110_4_k_cu_ca2371426thrust24THRUST_300001_SM_1000_NS8cuda_cub3parE,@object
	.size		_ZN34_INTERNAL_786e8110_4_k_cu_ca2371426thrust24THRUST_300001_SM_1000_NS8cuda_cub3parE,(_ZN34_INTERNAL_786e8110_4_k_cu_ca2371426thrust24THRUST_300001_SM_1000_NS12placeholders2_4E - _ZN34_INTERNAL_786e8110_4_k_cu_ca2371426thrust24THRUST_300001_SM_1000_NS8cuda_cub3parE)
_ZN34_INTERNAL_786e8110_4_k_cu_ca2371426thrust24THRUST_300001_SM_1000_NS8cuda_cub3parE:
	.zero		1
	.type		_ZN34_INTERNAL_786e8110_4_k_cu_ca2371426thrust24THRUST_300001_SM_1000_NS12placeholders2_4E,@object
	.size		_ZN34_INTERNAL_786e8110_4_k_cu_ca2371426thrust24THRUST_300001_SM_1000_NS12placeholders2_4E,(_ZN34_INTERNAL_786e8110_4_k_cu_ca2371424cuda3std3__45__cpo4cendE - _ZN34_INTERNAL_786e8110_4_k_cu_ca2371426thrust24THRUST_300001_SM_1000_NS12placeholders2_4E)
_ZN34_INTERNAL_786e8110_4_k_cu_ca2371426thrust24THRUST_300001_SM_1000_NS12placeholders2_4E:
	.zero		1
	.type		_ZN34_INTERNAL_786e8110_4_k_cu_ca2371424cuda3std3__45__cpo4cendE,@object
	.size		_ZN34_INTERNAL_786e8110_4_k_cu_ca2371424cuda3std3__45__cpo4cendE,(_ZN34_INTERNAL_786e8110_4_k_cu_ca2371424cuda3std6ranges3__45__cpo4cendE - _ZN34_INTERNAL_786e8110_4_k_cu_ca2371424cuda3std3__45__cpo4cendE)
_ZN34_INTERNAL_786e8110_4_k_cu_ca2371424cuda3std3__45__cpo4cendE:
	.zero		1
	.type		_ZN34_INTERNAL_786e8110_4_k_cu_ca2371424cuda3std6ranges3__45__cpo4cendE,@object
	.size		_ZN34_INTERNAL_786e8110_4_k_cu_ca2371424cuda3std6ranges3__45__cpo4cendE,(_ZN34_INTERNAL_786e8110_4_k_cu_ca2371424cuda3std3__420unreachable_sentinelE - _ZN34_INTERNAL_786e8110_4_k_cu_ca2371424cuda3std6ranges3__45__cpo4cendE)
_ZN34_INTERNAL_786e8110_4_k_cu_ca2371424cuda3std6ranges3__45__cpo4cendE:
	.zero		1
	.type		_ZN34_INTERNAL_786e8110_4_k_cu_ca2371424cuda3std3__420unreachable_sentinelE,@object
	.size		_ZN34_INTERNAL_786e8110_4_k_cu_ca2371424cuda3std3__420unreachable_sentinelE,(_ZN34_INTERNAL_786e8110_4_k_cu_ca2371424cuda3std6ranges3__45__cpo5ssizeE - _ZN34_INTERNAL_786e8110_4_k_cu_ca2371424cuda3std3__420unreachable_sentinelE)
_ZN34_INTERNAL_786e8110_4_k_cu_ca2371424cuda3std3__420unreachable_sentinelE:
	.zero		1
	.type		_ZN34_INTERNAL_786e8110_4_k_cu_ca2371424cuda3std6ranges3__45__cpo5ssizeE,@object
	.size		_ZN34_INTERNAL_786e8110_4_k_cu_ca2371424cuda3std6ranges3__45__cpo5ssizeE,(_ZN34_INTERNAL_786e8110_4_k_cu_ca2371426thrust24THRUST_300001_SM_1000_NS12placeholders2_8E - _ZN34_INTERNAL_786e8110_4_k_cu_ca2371424cuda3std6ranges3__45__cpo5ssizeE)
_ZN34_INTERNAL_786e8110_4_k_cu_ca2371424cuda3std6ranges3__45__cpo5ssizeE:
	.zero		1
	.type		_ZN34_INTERNAL_786e8110_4_k_cu_ca2371426thrust24THRUST_300001_SM_1000_NS12placeholders2_8E,@object
	.size		_ZN34_INTERNAL_786e8110_4_k_cu_ca2371426thrust24THRUST_300001_SM_1000_NS12placeholders2_8E,(_ZN34_INTERNAL_786e8110_4_k_cu_ca2371424cuda3std3__45__cpo5crendE - _ZN34_INTERNAL_786e8110_4_k_cu_ca2371426thrust24THRUST_300001_SM_1000_NS12placeholders2_8E)
_ZN34_INTERNAL_786e8110_4_k_cu_ca2371426thrust24THRUST_300001_SM_1000_NS12placeholders2_8E:
	.zero		1
	.type		_ZN34_INTERNAL_786e8110_4_k_cu_ca2371424cuda3std3__45__cpo5crendE,@object
	.size		_ZN34_INTERNAL_786e8110_4_k_cu_ca2371424cuda3std3__45__cpo5crendE,(_ZN34_INTERNAL_786e8110_4_k_cu_ca2371424cuda3std6ranges3__45__cpo4prevE - _ZN34_INTERNAL_786e8110_4_k_cu_ca2371424cuda3std3__45__cpo5crendE)
_ZN34_INTERNAL_786e8110_4_k_cu_ca2371424cuda3std3__45__cpo5crendE:
	.zero		1
	.type		_ZN34_INTERNAL_786e8110_4_k_cu_ca2371424cuda3std6ranges3__45__cpo4prevE,@object
	.size		_ZN34_INTERNAL_786e8110_4_k_cu_ca2371424cuda3std6ranges3__45__cpo4prevE,(_ZN34_INTERNAL_786e8110_4_k_cu_ca2371424cuda3std6ranges3__45__cpo9iter_moveE - _ZN34_INTERNAL_786e8110_4_k_cu_ca2371424cuda3std6ranges3__45__cpo4prevE)
_ZN34_INTERNAL_786e8110_4_k_cu_ca2371424cuda3std6ranges3__45__cpo4prevE:
	.zero		1
	.type		_ZN34_INTERNAL_786e8110_4_k_cu_ca2371424cuda3std6ranges3__45__cpo9iter_moveE,@object
	.size		_ZN34_INTERNAL_786e8110_4_k_cu_ca2371424cuda3std6ranges3__45__cpo9iter_moveE,(_ZN34_INTERNAL_786e8110_4_k_cu_ca2371426thrust24THRUST_300001_SM_1000_NS6system6detail10sequential3seqE - _ZN34_INTERNAL_786e8110_4_k_cu_ca2371424cuda3std6ranges3__45__cpo9iter_moveE)
_ZN34_INTERNAL_786e8110_4_k_cu_ca2371424cuda3std6ranges3__45__cpo9iter_moveE:
	.zero		1
	.type		_ZN34_INTERNAL_786e8110_4_k_cu_ca2371426thrust24THRUST_300001_SM_1000_NS6system6detail10sequential3seqE,@object
	.size		_ZN34_INTERNAL_786e8110_4_k_cu_ca2371426thrust24THRUST_300001_SM_1000_NS6system6detail10sequential3seqE,(.L_31 - _ZN34_INTERNAL_786e8110_4_k_cu_ca2371426thrust24THRUST_300001_SM_1000_NS6system6detail10sequential3seqE)
_ZN34_INTERNAL_786e8110_4_k_cu_ca2371426thrust24THRUST_300001_SM_1000_NS6system6detail10sequential3seqE:
	.zero		1
.L_31:


//--------------------- .nv.shared._Z11build_indexPlS_S_S_ --------------------------
	.section	.nv.shared._Z11build_indexPlS_S_S_,"aw",@nobits
	.sectionflags	@""
	.align	8
.nv.shared._Z11build_indexPlS_S_S_:
	.zero		2048


//--------------------- .nv.constant0._ZN3cub18CUB_300001_SM_10006detail11EmptyKernelIvEEvv --------------------------
	.section	.nv.constant0._ZN3cub18CUB_300001_SM_10006detail11EmptyKernelIvEEvv,"a",@progbits
	.sectionflags	@""
	.align	4
.nv.constant0._ZN3cub18CUB_300001_SM_10006detail11EmptyKernelIvEEvv:
	.zero		896


//--------------------- .nv.constant0._Z11build_indexPlS_S_S_ --------------------------
	.section	.nv.constant0._Z11build_indexPlS_S_S_,"a",@progbits
	.sectionflags	@""
	.align	4
.nv.constant0._Z11build_indexPlS_S_S_:
	.zero		928


//--------------------- SYMBOLS --------------------------

	.type		.nv.reservedSmem.offset0,@object
	.size		.nv.reservedSmem.offset0,0x4
	.type		.nv.reservedSmem.cap,@object
	.size		.nv.reservedSmem.cap,0x4
